	.headerflags	@"EF_CUDA_TEXMODE_UNIFIED EF_CUDA_64BIT_ADDRESS EF_CUDA_ACCELERATORS EF_CUDA_SM90 EF_CUDA_VIRTUAL_SM(EF_CUDA_SM90)"
	.elftype	@"ET_EXEC"


//--------------------- .nv.info                  --------------------------
	.section	.nv.info,"",@"SHT_CUDA_INFO"
	.align	4


	//----- nvinfo : EIATTR_REGCOUNT
	.align		4
        /*0000*/ 	.byte	0x04, 0x2f
        /*0002*/ 	.short	(.L_3 - .L_2)
	.align		4
.L_2:
        /*0004*/ 	.word	index@(triton_poi_fused__native_batch_norm_legit_no_training_relu_6)
        /*0008*/ 	.word	0x00000028


	//----- nvinfo : EIATTR_MIN_STACK_SIZE
	.align		4
.L_3:
        /*000c*/ 	.byte	0x04, 0x12
        /*000e*/ 	.short	(.L_5 - .L_4)
	.align		4
.L_4:
        /*0010*/ 	.word	index@(triton_poi_fused__native_batch_norm_legit_no_training_relu_6)
        /*0014*/ 	.word	0x00000000


	//----- nvinfo : EIATTR_FRAME_SIZE
	.align		4
.L_5:
        /*0018*/ 	.byte	0x04, 0x11
        /*001a*/ 	.short	(.L_7 - .L_6)
	.align		4
.L_6:
        /*001c*/ 	.word	index@(triton_poi_fused__native_batch_norm_legit_no_training_relu_6)
        /*0020*/ 	.word	0x00000000


	//----- nvinfo : EIATTR_MIN_STACK_SIZE
	.align		4
.L_7:
        /*0024*/ 	.byte	0x04, 0x12
        /*0026*/ 	.short	(.L_9 - .L_8)
	.align		4
.L_8:
        /*0028*/ 	.word	index@(triton_poi_fused__native_batch_norm_legit_no_training_relu_6)
        /*002c*/ 	.word	0x00000000
.L_9:


//--------------------- .nv.info.triton_poi_fused__native_batch_norm_legit_no_training_relu_6 --------------------------
	.section	.nv.info.triton_poi_fused__native_batch_norm_legit_no_training_relu_6,"",@"SHT_CUDA_INFO"
	.sectionflags	@""
	.align	4


	//----- nvinfo : EIATTR_CUDA_API_VERSION
	.align		4
        /*0000*/ 	.byte	0x04, 0x37
        /*0002*/ 	.short	(.L_11 - .L_10)
.L_10:
        /*0004*/ 	.word	0x0000007c


	//----- nvinfo : EIATTR_KPARAM_INFO
	.align		4
.L_11:
        /*0008*/ 	.byte	0x04, 0x17
        /*000a*/ 	.short	(.L_13 - .L_12)
.L_12:
        /*000c*/ 	.word	0x00000000
        /*0010*/ 	.short	0x0007
        /*0012*/ 	.short	0x0034
        /*0014*/ 	.byte	0x00, 0xf0, 0x11, 0x00


	//----- nvinfo : EIATTR_KPARAM_INFO
	.align		4
.L_13:
        /*0018*/ 	.byte	0x04, 0x17
        /*001a*/ 	.short	(.L_15 - .L_14)
.L_14:
        /*001c*/ 	.word	0x00000000
        /*0020*/ 	.short	0x0006
        /*0022*/ 	.short	0x0030
        /*0024*/ 	.byte	0x00, 0xf0, 0x11, 0x00


	//----- nvinfo : EIATTR_KPARAM_INFO
	.align		4
.L_15:
        /*0028*/ 	.byte	0x04, 0x17
        /*002a*/ 	.short	(.L_17 - .L_16)
.L_16:
        /*002c*/ 	.word	0x00000000
        /*0030*/ 	.short	0x0005
        /*0032*/ 	.short	0x0028
        /*0034*/ 	.byte	0x00, 0xf4, 0x21, 0x00


	//----- nvinfo : EIATTR_KPARAM_INFO
	.align		4
.L_17:
        /*0038*/ 	.byte	0x04, 0x17
        /*003a*/ 	.short	(.L_19 - .L_18)
.L_18:
        /*003c*/ 	.word	0x00000000
        /*0040*/ 	.short	0x0004
        /*0042*/ 	.short	0x0020
        /*0044*/ 	.byte	0x00, 0xf4, 0x21, 0x00


	//----- nvinfo : EIATTR_KPARAM_INFO
	.align		4
.L_19:
        /*0048*/ 	.byte	0x04, 0x17
        /*004a*/ 	.short	(.L_21 - .L_20)
.L_20:
        /*004c*/ 	.word	0x00000000
        /*0050*/ 	.short	0x0003
        /*0052*/ 	.short	0x0018
        /*0054*/ 	.byte	0x00, 0xf4, 0x21, 0x00


	//----- nvinfo : EIATTR_KPARAM_INFO
	.align		4
.L_21:
        /*0058*/ 	.byte	0x04, 0x17
        /*005a*/ 	.short	(.L_23 - .L_22)
.L_22:
        /*005c*/ 	.word	0x00000000
        /*0060*/ 	.short	0x0002
        /*0062*/ 	.short	0x0010
        /*0064*/ 	.byte	0x00, 0xf4, 0x21, 0x00


	//----- nvinfo : EIATTR_KPARAM_INFO
	.align		4
.L_23:
        /*0068*/ 	.byte	0x04, 0x17
        /*006a*/ 	.short	(.L_25 - .L_24)
.L_24:
        /*006c*/ 	.word	0x00000000
        /*0070*/ 	.short	0x0001
        /*0072*/ 	.short	0x0008
        /*0074*/ 	.byte	0x00, 0xf4, 0x21, 0x00


	//----- nvinfo : EIATTR_KPARAM_INFO
	.align		4
.L_25:
        /*0078*/ 	.byte	0x04, 0x17
        /*007a*/ 	.short	(.L_27 - .L_26)
.L_26:
        /*007c*/ 	.word	0x00000000
        /*0080*/ 	.short	0x0000
        /*0082*/ 	.short	0x0000
        /*0084*/ 	.byte	0x00, 0xf4, 0x21, 0x00


	//----- nvinfo : EIATTR_SPARSE_MMA_MASK
	.align		4
.L_27:
        /*0088*/ 	.byte	0x03, 0x50
        /*008a*/ 	.short	0x0000


	//----- nvinfo : EIATTR_MAXREG_COUNT
	.align		4
        /*008c*/ 	.byte	0x03, 0x1b
        /*008e*/ 	.short	0x00ff


	//----- nvinfo : EIATTR_EXIT_INSTR_OFFSETS
	.align		4
        /*0090*/ 	.byte	0x04, 0x1c
        /*0092*/ 	.short	(.L_29 - .L_28)


	//   ....[0]....
.L_28:
        /*0094*/ 	.word	0x00001c30


	//   ....[1]....
        /*0098*/ 	.word	0x00001c70


	//----- nvinfo : EIATTR_REQNTID
	.align		4
.L_29:
        /*009c*/ 	.byte	0x04, 0x10
        /*009e*/ 	.short	(.L_31 - .L_30)
.L_30:
        /*00a0*/ 	.word	0x00000100
        /*00a4*/ 	.word	0x00000001
        /*00a8*/ 	.word	0x00000001


	//----- nvinfo : EIATTR_CBANK_PARAM_SIZE
	.align		4
.L_31:
        /*00ac*/ 	.byte	0x03, 0x19
        /*00ae*/ 	.short	0x0038


	//----- nvinfo : EIATTR_PARAM_CBANK
	.align		4
        /*00b0*/ 	.byte	0x04, 0x0a
        /*00b2*/ 	.short	(.L_33 - .L_32)
	.align		4
.L_32:
        /*00b4*/ 	.word	index@(.nv.constant0.triton_poi_fused__native_batch_norm_legit_no_training_relu_6)
        /*00b8*/ 	.short	0x0210
        /*00ba*/ 	.short	0x0038


	//----- nvinfo : EIATTR_SW_WAR
	.align		4
.L_33:
        /*00bc*/ 	.byte	0x04, 0x36
        /*00be*/ 	.short	(.L_35 - .L_34)
.L_34:
        /*00c0*/ 	.word	0x00000008
.L_35:


//--------------------- .nv.callgraph             --------------------------
	.section	.nv.callgraph,"",@"SHT_CUDA_CALLGRAPH"
	.align	4
	.sectionentsize	8
	.align		4
        /*0000*/ 	.word	0x00000000
	.align		4
        /*0004*/ 	.word	0xffffffff
	.align		4
        /*0008*/ 	.word	0x00000000
	.align		4
        /*000c*/ 	.word	0xfffffffe
	.align		4
        /*0010*/ 	.word	0x00000000
	.align		4
        /*0014*/ 	.word	0xfffffffd
	.align		4
        /*0018*/ 	.word	0x00000000
	.align		4
        /*001c*/ 	.word	0xfffffffc


//--------------------- .nv.constant4             --------------------------
	.section	.nv.constant4,"a",@progbits
	.align	8
	.align		8
.nv.constant4:
        /*0000*/ 	.dword	_$_str
	.align		8
        /*0008*/ 	.dword	_$_str_$_2


//--------------------- .text.triton_poi_fused__native_batch_norm_legit_no_training_relu_6 --------------------------
	.section	.text.triton_poi_fused__native_batch_norm_legit_no_training_relu_6,"ax",@progbits
	.sectionflags	@"SHF_BARRIERS=1"
	.align	128
        .global         triton_poi_fused__native_batch_norm_legit_no_training_relu_6
        .type           triton_poi_fused__native_batch_norm_legit_no_training_relu_6,@function
        .size           triton_poi_fused__native_batch_norm_legit_no_training_relu_6,(.L_x_1 - triton_poi_fused__native_batch_norm_legit_no_training_relu_6)
        .other          triton_poi_fused__native_batch_norm_legit_no_training_relu_6,@"STO_CUDA_ENTRY STV_DEFAULT"
triton_poi_fused__native_batch_norm_legit_no_training_relu_6:
.text.triton_poi_fused__native_batch_norm_legit_no_training_relu_6:
[----:B------:R-:W0:Y:S01]  /*0000*/  LDC R1, c[0x0][0x28] ;  /* 0x00000a00ff017b82 */ /* 0x000e220000000800 */
[----:B------:R-:W1:Y:S07]  /*0010*/  S2R R35, SR_TID.X ;  /* 0x0000000000237919 */ /* 0x000e6e0000002100 */
[----:B------:R-:W2:Y:S01]  /*0020*/  S2UR UR4, SR_CTAID.Y ;  /* 0x00000000000479c3 */ /* 0x000ea20000002600 */
[----:B------:R-:W-:Y:S01]  /*0030*/  ULDC.64 UR22, c[0x0][0x208] ;  /* 0x0000820000167ab9 */ /* 0x000fe20000000a00 */
[----:B------:R-:W3:Y:S06]  /*0040*/  S2R R0, SR_CTAID.X ;  /* 0x0000000000007919 */ /* 0x000eec0000002500 */
[----:B------:R-:W4:Y:S08]  /*0050*/  LDC.64 R36, c[0x0][0x210] ;  /* 0x00008400ff247b82 */ /* 0x000f300000000a00 */
[----:B------:R-:W5:Y:S01]  /*0060*/  LDC.64 R22, c[0x0][0x218] ;  /* 0x00008600ff167b82 */ /* 0x000f620000000a00 */
[----:B--2---:R-:W-:-:S06]  /*0070*/  USHF.L.U32 UR4, UR4, 0x4, URZ ;  /* 0x0000000404047899 */ /* 0x004fcc000800063f */
[----:B------:R-:W-:Y:S02]  /*0080*/  MOV R3, UR4 ;  /* 0x0000000400037c02 */ /* 0x000fe40008000f00 */
[----:B-1----:R-:W-:-:S04]  /*0090*/  SHF.L.U32 R2, R35, 0x2, RZ ;  /* 0x0000000223027819 */ /* 0x002fc800000006ff */
[----:B------:R-:W-:Y:S02]  /*00a0*/  LOP3.LUT R2, R3, 0xc, R2, 0xf8, !PT ;  /* 0x0000000c03027812 */ /* 0x000fe400078ef802 */
[----:B------:R-:W-:Y:S02]  /*00b0*/  SHF.R.U32.HI R3, RZ, 0x2, R35 ;  /* 0x00000002ff037819 */ /* 0x000fe40000011623 */
[C---:B------:R-:W-:Y:S01]  /*00c0*/  ISETP.GE.AND P4, PT, R2.reuse, 0x600, PT ;  /* 0x000006000200780c */ /* 0x040fe20003f86270 */
[----:B------:R-:W-:Y:S01]  /*00d0*/  IMAD.HI R4, R2, 0x2aaaaaab, RZ ;  /* 0x2aaaaaab02047827 */ /* 0x000fe200078e02ff */
[----:B------:R-:W-:-:S04]  /*00e0*/  SGXT.U32 R3, R3, 0x6 ;  /* 0x000000060303781a */ /* 0x000fc80000000000 */
[----:B------:R-:W-:Y:S02]  /*00f0*/  SHF.R.U32.HI R5, RZ, 0x1f, R4 ;  /* 0x0000001fff057819 */ /* 0x000fe40000011604 */
[----:B---3--:R-:W-:Y:S02]  /*0100*/  PRMT R3, R3, 0x6540, R0 ;  /* 0x0000654003037816 */ /* 0x008fe40000000000 */
[----:B------:R-:W-:Y:S02]  /*0110*/  LEA.HI.SX32 R5, R4, R5, 0x1a ;  /* 0x0000000504057211 */ /* 0x000fe400078fd2ff */
[C---:B------:R-:W-:Y:S02]  /*0120*/  LOP3.LUT R4, R3.reuse, 0x40, RZ, 0xfc, !PT ;  /* 0x0000004003047812 */ /* 0x040fe400078efcff */
[----:B------:R-:W-:Y:S01]  /*0130*/  LOP3.LUT R6, R3, 0x80, RZ, 0xfc, !PT ;  /* 0x0000008003067812 */ /* 0x000fe200078efcff */
[----:B------:R-:W-:Y:S01]  /*0140*/  IMAD R33, R5, -0x180, R2 ;  /* 0xfffffe8005217824 */ /* 0x000fe200078e0202 */
[----:B------:R-:W-:-:S02]  /*0150*/  LOP3.LUT R7, R3, 0xc0, RZ, 0xfc, !PT ;  /* 0x000000c003077812 */ /* 0x000fc400078efcff */
[----:B------:R-:W-:Y:S01]  /*0160*/  ISETP.LT.AND P0, PT, R3, 0x3c1, !P4 ;  /* 0x000003c10300780c */ /* 0x000fe20006701270 */
[----:B------:R-:W-:Y:S01]  /*0170*/  IMAD R2, R5, 0x5a180, R33 ;  /* 0x0005a18005027824 */ /* 0x000fe200078e0221 */
[----:B------:R-:W-:Y:S02]  /*0180*/  ISETP.LT.AND P3, PT, R7, 0x3c1, !P4 ;  /* 0x000003c10700780c */ /* 0x000fe40006761270 */
[----:B------:R-:W-:Y:S02]  /*0190*/  CS2R R20, SRZ ;  /* 0x0000000000147805 */ /* 0x000fe4000001ff00 */
[----:B------:R-:W-:Y:S01]  /*01a0*/  ISETP.LT.AND P1, PT, R4, 0x3c1, !P4 ;  /* 0x000003c10400780c */ /* 0x000fe20006721270 */
[----:B------:R-:W-:Y:S01]  /*01b0*/  IMAD R3, R3, 0x180, R2 ;  /* 0x0000018003037824 */ /* 0x000fe200078e0202 */
[----:B------:R-:W-:Y:S01]  /*01c0*/  ISETP.LT.AND P2, PT, R6, 0x3c1, !P4 ;  /* 0x000003c10600780c */ /* 0x000fe20006741270 */
[----:B-----5:R-:W-:Y:S01]  /*01d0*/  IMAD.WIDE R24, R33, 0x4, R22 ;  /* 0x0000000421187825 */ /* 0x020fe200078e0216 */
[----:B------:R-:W-:-:S02]  /*01e0*/  CS2R R4, SRZ ;  /* 0x0000000000047805 */ /* 0x000fc4000001ff00 */
[----:B------:R-:W-:Y:S01]  /*01f0*/  IADD3 R27, R3, 0xc000, RZ ;  /* 0x0000c000031b7810 */ /* 0x000fe20007ffe0ff */
[C---:B------:R-:W-:Y:S01]  /*0200*/  VIADD R9, R3.reuse, 0x6000 ;  /* 0x0000600003097836 */ /* 0x040fe20000000000 */
[----:B------:R-:W-:Y:S01]  /*0210*/  IADD3 R13, R3, 0x12000, RZ ;  /* 0x00012000030d7810 */ /* 0x000fe20007ffe0ff */
[--C-:B----4-:R-:W-:Y:S01]  /*0220*/  IMAD.WIDE R10, R3, 0x4, R36.reuse ;  /* 0x00000004030a7825 */ /* 0x110fe200078e0224 */
[----:B------:R-:W-:Y:S02]  /*0230*/  CS2R R22, SRZ ;  /* 0x0000000000167805 */ /* 0x000fe4000001ff00 */
[----:B------:R-:W-:Y:S01]  /*0240*/  CS2R R6, SRZ ;  /* 0x0000000000067805 */ /* 0x000fe2000001ff00 */
[----:B------:R-:W-:-:S04]  /*0250*/  IMAD.WIDE R2, R9, 0x4, R36 ;  /* 0x0000000409027825 */ /* 0x000fc800078e0224 */
[--C-:B------:R-:W-:Y:S01]  /*0260*/  IMAD.WIDE R26, R27, 0x4, R36.reuse ;  /* 0x000000041b1a7825 */ /* 0x100fe200078e0224 */
[----:B------:R-:W2:Y:S03]  /*0270*/  @P0 LDG.E.EL.128 R4, desc[UR22][R10.64] ;  /* 0x000000160a040981 */ /* 0x000ea6000c2e1d00 */
[----:B------:R-:W-:-:S05]  /*0280*/  IMAD.WIDE R36, R13, 0x4, R36 ;  /* 0x000000040d247825 */ /* 0x000fca00078e0224 */
[----:B------:R1:W3:Y:S02]  /*0290*/  @P3 LDG.E.EL.128 R20, desc[UR22][R36.64] ;  /* 0x0000001624143981 */ /* 0x0002e4000c2e1d00 */
[----:B-1----:R-:W1:Y:S01]  /*02a0*/  LDC.64 R36, c[0x0][0x220] ;  /* 0x00008800ff247b82 */ /* 0x002e620000000a00 */
[----:B------:R-:W-:Y:S02]  /*02b0*/  CS2R R12, SRZ ;  /* 0x00000000000c7805 */ /* 0x000fe4000001ff00 */
[----:B------:R-:W-:Y:S02]  /*02c0*/  CS2R R14, SRZ ;  /* 0x00000000000e7805 */ /* 0x000fe4000001ff00 */
[----:B------:R-:W-:Y:S02]  /*02d0*/  CS2R R16, SRZ ;  /* 0x0000000000107805 */ /* 0x000fe4000001ff00 */
[----:B------:R-:W-:Y:S02]  /*02e0*/  CS2R R18, SRZ ;  /* 0x0000000000127805 */ /* 0x000fe4000001ff00 */
[----:B------:R-:W-:-:S02]  /*02f0*/  CS2R R8, SRZ ;  /* 0x0000000000087805 */ /* 0x000fc4000001ff00 */
[----:B------:R-:W-:Y:S02]  /*0300*/  CS2R R10, SRZ ;  /* 0x00000000000a7805 */ /* 0x000fe4000001ff00 */
[----:B------:R-:W-:Y:S02]  /*0310*/  CS2R R28, SRZ ;  /* 0x00000000001c7805 */ /* 0x000fe4000001ff00 */
[----:B------:R-:W-:Y:S01]  /*0320*/  CS2R R30, SRZ ;  /* 0x00000000001e7805 */ /* 0x000fe2000001ff00 */
[----:B------:R4:W5:Y:S04]  /*0330*/  @P1 LDG.E.EL.128 R12, desc[UR22][R2.64] ;  /* 0x00000016020c1981 */ /* 0x000968000c2e1d00 */
[----:B------:R-:W2:Y:S04]  /*0340*/  @!P4 LDG.E.EL.128 R8, desc[UR22][R24.64] ;  /* 0x000000161808c981 */ /* 0x000ea8000c2e1d00 */
[----:B------:R-:W3:Y:S01]  /*0350*/  @P2 LDG.E.EL.128 R16, desc[UR22][R26.64] ;  /* 0x000000161a102981 */ /* 0x000ee2000c2e1d00 */
[----:B----4-:R-:W4:Y:S01]  /*0360*/  LDC.64 R2, c[0x0][0x228] ;  /* 0x00008a00ff027b82 */ /* 0x010f220000000a00 */
[----:B-1----:R-:W-:-:S05]  /*0370*/  IMAD.WIDE R36, R33, 0x4, R36 ;  /* 0x0000000421247825 */ /* 0x002fca00078e0224 */
[----:B------:R4:W3:Y:S02]  /*0380*/  @!P4 LDG.E.EL.128 R28, desc[UR22][R36.64] ;  /* 0x00000016241cc981 */ /* 0x0008e4000c2e1d00 */
[----:B----4-:R-:W-:Y:S02]  /*0390*/  IMAD.WIDE R36, R33, 0x4, R2 ;  /* 0x0000000421247825 */ /* 0x010fe400078e0202 */
[----:B------:R-:W1:Y:S01]  /*03a0*/  LDC.64 R2, c[0x0][0x230] ;  /* 0x00008c00ff027b82 */ /* 0x000e620000000a00 */
[----:B------:R-:W-:Y:S02]  /*03b0*/  PRMT R0, R35, 0x6540, R0 ;  /* 0x0000654023007816 */ /* 0x000fe40000000000 */
[----:B0-----:R-:W-:Y:S02]  /*03c0*/  CS2R R24, SRZ ;  /* 0x0000000000187805 */ /* 0x001fe4000001ff00 */
[----:B------:R-:W-:Y:S02]  /*03d0*/  CS2R R26, SRZ ;  /* 0x00000000001a7805 */ /* 0x000fe4000001ff00 */
[----:B------:R-:W-:-:S04]  /*03e0*/  CS2R R34, SRZ ;  /* 0x0000000000227805 */ /* 0x000fc8000001ff00 */
[----:B------:R-:W4:Y:S01]  /*03f0*/  @!P4 LDG.E.EL.128 R24, desc[UR22][R36.64] ;  /* 0x000000162418c981 */ /* 0x000f22000c2e1d00 */
[----:B-1----:R-:W-:Y:S01]  /*0400*/  IMAD.WIDE R2, R33, 0x4, R2 ;  /* 0x0000000421027825 */ /* 0x002fe200078e0202 */
[----:B------:R-:W-:-:S06]  /*0410*/  CS2R R32, SRZ ;  /* 0x0000000000207805 */ /* 0x000fcc000001ff00 */
[----:B------:R0:W4:Y:S02]  /*0420*/  @!P4 LDG.E.EL.128 R32, desc[UR22][R2.64] ;  /* 0x000000160220c981 */ /* 0x000124000c2e1d00 */
[----:B0-----:R-:W0:Y:S01]  /*0430*/  S2R R3, SR_TID.X ;  /* 0x0000000000037919 */ /* 0x001e220000002100 */
[----:B------:R-:W1:Y:S01]  /*0440*/  S2UR UR9, SR_CgaCtaId ;  /* 0x00000000000979c3 */ /* 0x000e620000008800 */
[----:B------:R-:W-:Y:S01]  /*0450*/  UMOV UR5, 0x400 ;  /* 0x0000040000057882 */ /* 0x000fe20000000000 */
[----:B------:R-:W-:Y:S02]  /*0460*/  UIADD3 UR8, UR4, 0xe, URZ ;  /* 0x0000000e04087890 */ /* 0x000fe4000fffe03f */
[----:B-1----:R-:W-:Y:S01]  /*0470*/  UPRMT UR9, UR9, 0x654, UR5 ;  /* 0x0000065409097896 */ /* 0x002fe20008000005 */
[----:B0-----:R-:W-:-:S04]  /*0480*/  SHF.R.U32.HI R36, RZ, 0x2, R3 ;  /* 0x00000002ff247819 */ /* 0x001fc80000011603 */
[----:B------:R-:W-:Y:S01]  /*0490*/  SGXT.U32 R36, R36, 0x6 ;  /* 0x000000062424781a */ /* 0x000fe20000000000 */
[----:B------:R-:W-:Y:S02]  /*04a0*/  UIMAD.WIDE UR12, UR4, 0x2aaaaaab, URZ ;  /* 0x2aaaaaab040c78a5 */ /* 0x000fe4000f8e023f */
[----:B------:R-:W-:-:S04]  /*04b0*/  UIADD3 UR14, UR4, 0x1, URZ ;  /* 0x00000001040e7890 */ /* 0x000fc8000fffe03f */
[----:B------:R-:W-:Y:S02]  /*04c0*/  UIMAD.WIDE UR10, UR14, 0x2aaaaaab, URZ ;  /* 0x2aaaaaab0e0a78a5 */ /* 0x000fe4000f8e023f */
[----:B------:R-:W-:Y:S02]  /*04d0*/  UIADD3 UR6, UR4, 0xc, URZ ;  /* 0x0000000c04067890 */ /* 0x000fe4000fffe03f */
[----:B------:R-:W-:Y:S01]  /*04e0*/  UIADD3 UR7, UR4, 0xd, URZ ;  /* 0x0000000d04077890 */ /* 0x000fe2000fffe03f */
[C---:B--2---:R-:W-:Y:S01]  /*04f0*/  FADD R4, -R8.reuse, R4 ;  /* 0x0000000408047221 */ /* 0x044fe20000000100 */
[C---:B-----5:R-:W-:Y:S01]  /*0500*/  FADD R12, -R8.reuse, R12 ;  /* 0x0000000c080c7221 */ /* 0x060fe20000000100 */
[C---:B---3--:R-:W-:Y:S01]  /*0510*/  FADD R20, -R8.reuse, R20 ;  /* 0x0000001408147221 */ /* 0x048fe20000000100 */
[----:B------:R-:W-:Y:S01]  /*0520*/  FADD R16, -R8, R16 ;  /* 0x0000001008107221 */ /* 0x000fe20000000100 */
[----:B------:R-:W-:-:S06]  /*0530*/  FADD R8, R28, 9.9999997473787516356e-06 ;  /* 0x3727c5ac1c087421 */ /* 0x000fcc0000000000 */
[----:B------:R-:W0:Y:S01]  /*0540*/  MUFU.SQRT R8, R8 ;  /* 0x0000000800087308 */ /* 0x000e220000002000 */
[----:B------:R-:W-:Y:S01]  /*0550*/  FADD R28, R29, 9.9999997473787516356e-06 ;  /* 0x3727c5ac1d1c7421 */ /* 0x000fe20000000000 */
[----:B------:R-:W-:Y:S01]  /*0560*/  FADD R31, R31, 9.9999997473787516356e-06 ;  /* 0x3727c5ac1f1f7421 */ /* 0x000fe20000000000 */
[----:B------:R-:W-:-:S05]  /*0570*/  FADD R30, R30, 9.9999997473787516356e-06 ;  /* 0x3727c5ac1e1e7421 */ /* 0x000fca0000000000 */
[----:B------:R-:W1:Y:S08]  /*0580*/  MUFU.SQRT R29, R31 ;  /* 0x0000001f001d7308 */ /* 0x000e700000002000 */
[----:B------:R-:W2:Y:S01]  /*0590*/  MUFU.SQRT R28, R28 ;  /* 0x0000001c001c7308 */ /* 0x000ea20000002000 */
[C---:B0-----:R-:W-:Y:S02]  /*05a0*/  FSETP.GT.AND P4, PT, R8.reuse, 8.50705917302346158658e+37, PT ;  /* 0x7e8000000800780b */ /* 0x041fe40003f84000 */
[----:B------:R-:W-:-:S05]  /*05b0*/  FSETP.GEU.AND P5, PT, R8, 1.175494350822287508e-38, PT ;  /* 0x008000000800780b */ /* 0x000fca0003fae000 */
[----:B------:R-:W0:Y:S01]  /*05c0*/  MUFU.SQRT R2, R30 ;  /* 0x0000001e00027308 */ /* 0x000e220000002000 */
[C---:B------:R-:W-:Y:S01]  /*05d0*/  FADD R6, -R10.reuse, R6 ;  /* 0x000000060a067221 */ /* 0x040fe20000000100 */
[C---:B------:R-:W-:Y:S01]  /*05e0*/  FADD R14, -R10.reuse, R14 ;  /* 0x0000000e0a0e7221 */ /* 0x040fe20000000100 */
[C---:B------:R-:W-:Y:S01]  /*05f0*/  FADD R18, -R10.reuse, R18 ;  /* 0x000000120a127221 */ /* 0x040fe20000000100 */
[----:B------:R-:W-:Y:S01]  /*0600*/  FADD R22, -R10, R22 ;  /* 0x000000160a167221 */ /* 0x000fe20000000100 */
[----:B------:R-:W-:Y:S02]  /*0610*/  IMAD.MOV.U32 R10, RZ, RZ, 0x3e800000 ;  /* 0x3e800000ff0a7424 */ /* 0x000fe400078e00ff */
[C---:B------:R-:W-:Y:S01]  /*0620*/  FADD R5, -R9.reuse, R5 ;  /* 0x0000000509057221 */ /* 0x040fe20000000100 */
[C---:B------:R-:W-:Y:S01]  /*0630*/  FADD R13, -R9.reuse, R13 ;  /* 0x0000000d090d7221 */ /* 0x040fe20000000100 */
[C---:B------:R-:W-:Y:S01]  /*0640*/  FADD R17, -R9.reuse, R17 ;  /* 0x0000001109117221 */ /* 0x040fe20000000100 */
[----:B------:R-:W-:Y:S01]  /*0650*/  FADD R21, -R9, R21 ;  /* 0x0000001509157221 */ /* 0x000fe20000000100 */
[----:B-1----:R-:W-:Y:S01]  /*0660*/  FSETP.GT.AND P3, PT, R29, 8.50705917302346158658e+37, PT ;  /* 0x7e8000001d00780b */ /* 0x002fe20003f64000 */
[----:B------:R-:W-:Y:S01]  /*0670*/  @P4 FMUL R8, R8, 0.25 ;  /* 0x3e80000008084820 */ /* 0x000fe20000400000 */
[----:B------:R-:W-:-:S02]  /*0680*/  FSEL R9, R10, 1, P4 ;  /* 0x3f8000000a097808 */ /* 0x000fc40002000000 */
[----:B--2---:R-:W-:Y:S02]  /*0690*/  FSETP.GT.AND P1, PT, R28, 8.50705917302346158658e+37, PT ;  /* 0x7e8000001c00780b */ /* 0x004fe40003f24000 */
[----:B0-----:R-:W-:Y:S02]  /*06a0*/  FSETP.GT.AND P4, PT, R2, 8.50705917302346158658e+37, PT ;  /* 0x7e8000000200780b */ /* 0x001fe40003f84000 */
[----:B------:R-:W-:Y:S01]  /*06b0*/  FSETP.GEU.AND P2, PT, R29, 1.175494350822287508e-38, PT ;  /* 0x008000001d00780b */ /* 0x000fe20003f4e000 */
[----:B------:R-:W-:Y:S01]  /*06c0*/  @!P5 FMUL R8, R8, 16777216 ;  /* 0x4b8000000808d820 */ /* 0x000fe20000400000 */
[----:B------:R-:W-:Y:S01]  /*06d0*/  FSETP.GEU.AND P0, PT, R28, 1.175494350822287508e-38, PT ;  /* 0x008000001c00780b */ /* 0x000fe20003f0e000 */
[----:B------:R-:W-:Y:S01]  /*06e0*/  @!P5 FMUL R9, R9, 16777216 ;  /* 0x4b8000000909d820 */ /* 0x000fe20000400000 */
[----:B------:R-:W-:Y:S01]  /*06f0*/  FSETP.GEU.AND P5, PT, R2, 1.175494350822287508e-38, PT ;  /* 0x008000000200780b */ /* 0x000fe20003fae000 */
[----:B------:R-:W-:Y:S02]  /*0700*/  @P3 FMUL R29, R29, 0.25 ;  /* 0x3e8000001d1d3820 */ /* 0x000fe40000400000 */
[----:B------:R-:W0:Y:S02]  /*0710*/  MUFU.RCP R8, R8 ;  /* 0x0000000800087308 */ /* 0x000e240000001000 */
[----:B------:R-:W-:-:S02]  /*0720*/  @P1 FMUL R28, R28, 0.25 ;  /* 0x3e8000001c1c1820 */ /* 0x000fc40000400000 */
[----:B------:R-:W-:Y:S02]  /*0730*/  @P4 FMUL R2, R2, 0.25 ;  /* 0x3e80000002024820 */ /* 0x000fe40000400000 */
[----:B------:R-:W-:Y:S02]  /*0740*/  @!P2 FMUL R29, R29, 16777216 ;  /* 0x4b8000001d1da820 */ /* 0x000fe40000400000 */
[----:B------:R-:W-:Y:S02]  /*0750*/  @!P0 FMUL R28, R28, 16777216 ;  /* 0x4b8000001c1c8820 */ /* 0x000fe40000400000 */
[----:B------:R-:W-:Y:S02]  /*0760*/  @!P5 FMUL R2, R2, 16777216 ;  /* 0x4b8000000202d820 */ /* 0x000fe40000400000 */
[----:B------:R-:W1:Y:S01]  /*0770*/  MUFU.RCP R29, R29 ;  /* 0x0000001d001d7308 */ /* 0x000e620000001000 */
[----:B------:R-:W-:Y:S01]  /*0780*/  FADD R7, -R11, R7 ;  /* 0x000000070b077221 */ /* 0x000fe20000000100 */
[----:B0-----:R-:W-:Y:S01]  /*0790*/  FMUL R9, R8, R9 ;  /* 0x0000000908097220 */ /* 0x001fe20000400000 */
[----:B------:R-:W-:-:S05]  /*07a0*/  FSEL R8, R10, 1, P3 ;  /* 0x3f8000000a087808 */ /* 0x000fca0001800000 */
[----:B------:R-:W0:Y:S01]  /*07b0*/  MUFU.RCP R28, R28 ;  /* 0x0000001c001c7308 */ /* 0x000e220000001000 */
[C---:B------:R-:W-:Y:S01]  /*07c0*/  FADD R15, -R11.reuse, R15 ;  /* 0x0000000f0b0f7221 */ /* 0x040fe20000000100 */
[C---:B------:R-:W-:Y:S01]  /*07d0*/  FADD R19, -R11.reuse, R19 ;  /* 0x000000130b137221 */ /* 0x040fe20000000100 */
[----:B------:R-:W-:-:S05]  /*07e0*/  FADD R23, -R11, R23 ;  /* 0x000000170b177221 */ /* 0x000fca0000000100 */
[----:B------:R-:W2:Y:S01]  /*07f0*/  MUFU.RCP R2, R2 ;  /* 0x0000000200027308 */ /* 0x000ea20000001000 */
[C---:B------:R-:W-:Y:S02]  /*0800*/  FSEL R11, R10.reuse, 1, P1 ;  /* 0x3f8000000a0b7808 */ /* 0x040fe40000800000 */
[----:B------:R-:W-:Y:S01]  /*0810*/  FSEL R31, R10, 1, P4 ;  /* 0x3f8000000a1f7808 */ /* 0x000fe20002000000 */
[----:B------:R-:W-:Y:S02]  /*0820*/  @!P2 FMUL R8, R8, 16777216 ;  /* 0x4b8000000808a820 */ /* 0x000fe40000400000 */
[----:B------:R-:W-:Y:S02]  /*0830*/  @!P0 FMUL R11, R11, 16777216 ;  /* 0x4b8000000b0b8820 */ /* 0x000fe40000400000 */
[----:B------:R-:W-:Y:S01]  /*0840*/  @!P5 FMUL R31, R31, 16777216 ;  /* 0x4b8000001f1fd820 */ /* 0x000fe20000400000 */
[----:B-1----:R-:W-:Y:S01]  /*0850*/  FMUL R30, R29, R8 ;  /* 0x000000081d1e7220 */ /* 0x002fe20000400000 */
[----:B0-----:R-:W-:-:S03]  /*0860*/  FMUL R8, R28, R11 ;  /* 0x0000000b1c087220 */ /* 0x001fc60000400000 */
[C---:B------:R-:W-:Y:S01]  /*0870*/  FMUL R10, R30.reuse, R23 ;  /* 0x000000171e0a7220 */ /* 0x040fe20000400000 */
[----:B------:R-:W-:Y:S01]  /*0880*/  FMUL R28, R30, R15 ;  /* 0x0000000f1e1c7220 */ /* 0x000fe20000400000 */
[----:B--2---:R-:W-:Y:S01]  /*0890*/  FMUL R11, R2, R31 ;  /* 0x0000001f020b7220 */ /* 0x004fe20000400000 */
[C---:B------:R-:W-:Y:S01]  /*08a0*/  FMUL R2, R30.reuse, R19 ;  /* 0x000000131e027220 */ /* 0x040fe20000400000 */
[----:B------:R-:W-:Y:S01]  /*08b0*/  FMUL R30, R30, R7 ;  /* 0x000000071e1e7220 */ /* 0x000fe20000400000 */
[----:B------:R-:W-:-:S04]  /*08c0*/  SHF.L.U32 R7, R3, 0xa, RZ ;  /* 0x0000000a03077819 */ /* 0x000fc800000006ff */
[----:B------:R-:W-:-:S04]  /*08d0*/  LOP3.LUT R15, R7, 0xc00, RZ, 0xc0, !PT ;  /* 0x00000c00070f7812 */ /* 0x000fc800078ec0ff */
[C---:B------:R-:W-:Y:S02]  /*08e0*/  LOP3.LUT R19, R15.reuse, 0x100, RZ, 0xfc, !PT ;  /* 0x000001000f137812 */ /* 0x040fe400078efcff */
[C---:B------:R-:W-:Y:S02]  /*08f0*/  LOP3.LUT R23, R15.reuse, 0x200, RZ, 0xfc, !PT ;  /* 0x000002000f177812 */ /* 0x040fe400078efcff */
[C---:B------:R-:W-:Y:S02]  /*0900*/  LOP3.LUT R29, R15.reuse, 0x300, RZ, 0xfc, !PT ;  /* 0x000003000f1d7812 */ /* 0x040fe400078efcff */
[C---:B------:R-:W-:Y:S02]  /*0910*/  LOP3.LUT R7, R15.reuse, R36, RZ, 0xfc, !PT ;  /* 0x000000240f077212 */ /* 0x040fe400078efcff */
[----:B------:R-:W-:Y:S02]  /*0920*/  LEA.HI R36, R15, UR9, RZ, 0x1a ;  /* 0x000000090f247c11 */ /* 0x000fe4000f8fd0ff */
[----:B------:R-:W-:-:S02]  /*0930*/  LEA.HI R19, R19, UR9, RZ, 0x1a ;  /* 0x0000000913137c11 */ /* 0x000fc4000f8fd0ff */
[----:B------:R-:W-:Y:S02]  /*0940*/  LEA.HI R15, R23, UR9, RZ, 0x1a ;  /* 0x00000009170f7c11 */ /* 0x000fe4000f8fd0ff */
[----:B------:R-:W-:Y:S01]  /*0950*/  LEA.HI R29, R29, UR9, RZ, 0x1a ;  /* 0x000000091d1d7c11 */ /* 0x000fe2000f8fd0ff */
[C---:B------:R-:W-:Y:S01]  /*0960*/  IMAD R19, R7.reuse, 0x4, R19 ;  /* 0x0000000407137824 */ /* 0x040fe200078e0213 */
[C---:B------:R-:W-:Y:S02]  /*0970*/  LEA R23, R7.reuse, R36, 0x2 ;  /* 0x0000002407177211 */ /* 0x040fe400078e10ff */
[----:B------:R-:W-:Y:S01]  /*0980*/  LEA R15, R7, R15, 0x2 ;  /* 0x0000000f070f7211 */ /* 0x000fe200078e10ff */
[----:B------:R-:W-:Y:S01]  /*0990*/  FMUL R31, R11, R18 ;  /* 0x000000120b1f7220 */ /* 0x000fe20000400000 */
[----:B------:R-:W-:Y:S01]  /*09a0*/  LEA R7, R7, R29, 0x2 ;  /* 0x0000001d07077211 */ /* 0x000fe200078e10ff */
[C---:B------:R-:W-:Y:S01]  /*09b0*/  FMUL R29, R11.reuse, R22 ;  /* 0x000000160b1d7220 */ /* 0x040fe20000400000 */
[C---:B------:R-:W-:Y:S01]  /*09c0*/  FMUL R37, R11.reuse, R14 ;  /* 0x0000000e0b257220 */ /* 0x040fe20000400000 */
[----:B------:R-:W-:Y:S01]  /*09d0*/  FMUL R11, R11, R6 ;  /* 0x000000060b0b7220 */ /* 0x000fe20000400000 */
[C---:B------:R-:W-:Y:S01]  /*09e0*/  FMUL R20, R9.reuse, R20 ;  /* 0x0000001409147220 */ /* 0x040fe20000400000 */
[C---:B------:R-:W-:Y:S01]  /*09f0*/  FMUL R16, R9.reuse, R16 ;  /* 0x0000001009107220 */ /* 0x040fe20000400000 */
[C---:B------:R-:W-:Y:S01]  /*0a00*/  FMUL R6, R9.reuse, R12 ;  /* 0x0000000c09067220 */ /* 0x040fe20000400000 */
[----:B------:R-:W-:Y:S01]  /*0a10*/  FMUL R9, R9, R4 ;  /* 0x0000000409097220 */ /* 0x000fe20000400000 */
[----:B------:R-:W-:Y:S01]  /*0a20*/  IMAD.U32 R12, RZ, RZ, UR4 ;  /* 0x00000004ff0c7e24 */ /* 0x000fe2000f8e00ff */
[----:B------:R-:W-:-:S02]  /*0a30*/  ISETP.GE.AND P0, PT, R0, 0x3c1, PT ;  /* 0x000003c10000780c */ /* 0x000fc40003f06270 */
[----:B------:R-:W-:Y:S01]  /*0a40*/  MOV R4, UR8 ;  /* 0x0000000800047c02 */ /* 0x000fe20008000f00 */
[----:B------:R-:W-:Y:S01]  /*0a50*/  FMUL R14, R8, R13 ;  /* 0x0000000d080e7220 */ /* 0x000fe20000400000 */
[----:B------:R-:W-:Y:S01]  /*0a60*/  ISETP.LT.AND P5, PT, R12, 0x600, !P0 ;  /* 0x000006000c00780c */ /* 0x000fe200047a1270 */
[----:B------:R-:W-:Y:S01]  /*0a70*/  FMUL R12, R8, R17 ;  /* 0x00000011080c7220 */ /* 0x000fe20000400000 */
[----:B------:R-:W-:Y:S01]  /*0a80*/  ISETP.LT.AND P1, PT, R4, 0x600, !P0 ;  /* 0x000006000400780c */ /* 0x000fe20004721270 */
[C---:B------:R-:W-:Y:S01]  /*0a90*/  FMUL R4, R8.reuse, R21 ;  /* 0x0000001508047220 */ /* 0x040fe20000400000 */
[----:B------:R-:W-:-:S04]  /*0aa0*/  FMUL R8, R8, R5 ;  /* 0x0000000508087220 */ /* 0x000fc80000400000 */
[----:B----4-:R-:W-:Y:S01]  /*0ab0*/  FFMA R8, R8, R25, R33 ;  /* 0x0000001908087223 */ /* 0x010fe20000000021 */
[----:B------:R-:W-:Y:S01]  /*0ac0*/  FFMA R5, R9, R24, R32 ;  /* 0x0000001809057223 */ /* 0x000fe20000000020 */
[----:B------:R-:W-:Y:S01]  /*0ad0*/  FFMA R11, R11, R26, R34 ;  /* 0x0000001a0b0b7223 */ /* 0x000fe20000000022 */
[----:B------:R-:W-:Y:S02]  /*0ae0*/  FFMA R30, R30, R27, R35 ;  /* 0x0000001b1e1e7223 */ /* 0x000fe40000000023 */
[----:B------:R-:W-:Y:S01]  /*0af0*/  FSETP.GEU.AND P2, PT, R8, RZ, PT ;  /* 0x000000ff0800720b */ /* 0x000fe20003f4e000 */
[----:B------:R-:W-:Y:S01]  /*0b00*/  FFMA R6, R6, R24, R32 ;  /* 0x0000001806067223 */ /* 0x000fe20000000020 */
[----:B------:R-:W-:Y:S01]  /*0b10*/  FSETP.GEU.AND P4, PT, R5, RZ, PT ;  /* 0x000000ff0500720b */ /* 0x000fe20003f8e000 */
[----:B------:R-:W-:Y:S01]  /*0b20*/  FFMA R37, R37, R26, R34 ;  /* 0x0000001a25257223 */ /* 0x000fe20000000022 */
[----:B------:R-:W-:Y:S02]  /*0b30*/  FSETP.GEU.AND P3, PT, R11, RZ, PT ;  /* 0x000000ff0b00720b */ /* 0x000fe40003f6e000 */
[----:B------:R-:W-:-:S02]  /*0b40*/  FSEL R8, R8, RZ, P2 ;  /* 0x000000ff08087208 */ /* 0x000fc40001000000 */
[----:B------:R-:W-:Y:S01]  /*0b50*/  FSETP.GEU.AND P2, PT, R30, RZ, PT ;  /* 0x000000ff1e00720b */ /* 0x000fe20003f4e000 */
[----:B------:R-:W-:Y:S01]  /*0b60*/  FFMA R9, R14, R25, R33 ;  /* 0x000000190e097223 */ /* 0x000fe20000000021 */
[----:B------:R-:W-:Y:S01]  /*0b70*/  FSEL R14, R5, RZ, P4 ;  /* 0x000000ff050e7208 */ /* 0x000fe20002000000 */
[----:B------:R-:W-:Y:S01]  /*0b80*/  FFMA R28, R28, R27, R35 ;  /* 0x0000001b1c1c7223 */ /* 0x000fe20000000023 */
[----:B------:R-:W-:Y:S01]  /*0b90*/  FSEL R18, R11, RZ, P3 ;  /* 0x000000ff0b127208 */ /* 0x000fe20001800000 */
[-CC-:B------:R-:W-:Y:S01]  /*0ba0*/  FFMA R16, R16, R24.reuse, R32.reuse ;  /* 0x0000001810107223 */ /* 0x180fe20000000020 */
[----:B------:R-:W-:Y:S02]  /*0bb0*/  FSETP.GEU.AND P3, PT, R6, RZ, PT ;  /* 0x000000ff0600720b */ /* 0x000fe40003f6e000 */
[----:B------:R-:W-:Y:S02]  /*0bc0*/  FSEL R30, R30, RZ, P2 ;  /* 0x000000ff1e1e7208 */ /* 0x000fe40001000000 */
[C---:B------:R-:W-:Y:S01]  /*0bd0*/  FSETP.GEU.AND P2, PT, R37.reuse, RZ, PT ;  /* 0x000000ff2500720b */ /* 0x040fe20003f4e000 */
[----:B------:R0:W-:Y:S01]  /*0be0*/  STS [R23], R14 ;  /* 0x0000000e17007388 */ /* 0x0001e20000000800 */
[----:B------:R-:W-:Y:S01]  /*0bf0*/  FSEL R6, R6, RZ, P3 ;  /* 0x000000ff06067208 */ /* 0x000fe20001800000 */
[----:B------:R-:W-:Y:S01]  /*0c00*/  FFMA R12, R12, R25, R33 ;  /* 0x000000190c0c7223 */ /* 0x000fe20000000021 */
[----:B------:R-:W-:Y:S01]  /*0c10*/  FSETP.GEU.AND P3, PT, R28, RZ, PT ;  /* 0x000000ff1c00720b */ /* 0x000fe20003f6e000 */
[----:B------:R-:W-:Y:S01]  /*0c20*/  FFMA R2, R2, R27, R35 ;  /* 0x0000001b02027223 */ /* 0x000fe20000000023 */
[----:B------:R-:W-:Y:S01]  /*0c30*/  FFMA R20, R20, R24, R32 ;  /* 0x0000001814147223 */ /* 0x000fe20000000020 */
[----:B0-----:R-:W-:-:S02]  /*0c40*/  FSEL R14, R37, RZ, P2 ;  /* 0x000000ff250e7208 */ /* 0x001fc40001000000 */
[----:B------:R-:W-:Y:S02]  /*0c50*/  FSETP.GEU.AND P2, PT, R16, RZ, PT ;  /* 0x000000ff1000720b */ /* 0x000fe40003f4e000 */
[----:B------:R-:W-:Y:S01]  /*0c60*/  FSEL R28, R28, RZ, P3 ;  /* 0x000000ff1c1c7208 */ /* 0x000fe20001800000 */
[----:B------:R-:W-:Y:S01]  /*0c70*/  FFMA R4, R4, R25, R33 ;  /* 0x0000001904047223 */ /* 0x000fe20000000021 */
[----:B------:R-:W-:Y:S01]  /*0c80*/  FSETP.GEU.AND P3, PT, R12, RZ, PT ;  /* 0x000000ff0c00720b */ /* 0x000fe20003f6e000 */
[-CC-:B------:R-:W-:Y:S01]  /*0c90*/  FFMA R31, R31, R26.reuse, R34.reuse ;  /* 0x0000001a1f1f7223 */ /* 0x180fe20000000022 */
[----:B------:R-:W-:Y:S02]  /*0ca0*/  FSEL R16, R16, RZ, P2 ;  /* 0x000000ff10107208 */ /* 0x000fe40001000000 */
[----:B------:R-:W-:Y:S02]  /*0cb0*/  FSETP.GEU.AND P4, PT, R9, RZ, PT ;  /* 0x000000ff0900720b */ /* 0x000fe40003f8e000 */
[----:B------:R-:W-:Y:S01]  /*0cc0*/  FSETP.GEU.AND P2, PT, R2, RZ, PT ;  /* 0x000000ff0200720b */ /* 0x000fe20003f4e000 */
[----:B------:R-:W-:Y:S01]  /*0cd0*/  FFMA R29, R29, R26, R34 ;  /* 0x0000001a1d1d7223 */ /* 0x000fe20000000022 */
[----:B------:R-:W-:Y:S01]  /*0ce0*/  FSEL R12, R12, RZ, P3 ;  /* 0x000000ff0c0c7208 */ /* 0x000fe20001800000 */
[----:B------:R-:W-:Y:S01]  /*0cf0*/  FFMA R10, R10, R27, R35 ;  /* 0x0000001b0a0a7223 */ /* 0x000fe20000000023 */
[----:B------:R-:W-:Y:S01]  /*0d00*/  FSEL R22, R9, RZ, P4 ;  /* 0x000000ff09167208 */ /* 0x000fe20002000000 */
[----:B------:R0:W-:Y:S01]  /*0d10*/  STS [R19+0x400], R8 ;  /* 0x0004000813007388 */ /* 0x0001e20000000800 */
[----:B------:R-:W-:-:S02]  /*0d20*/  FSETP.GEU.AND P3, PT, R20, RZ, PT ;  /* 0x000000ff1400720b */ /* 0x000fc40003f6e000 */
[----:B------:R-:W-:Y:S01]  /*0d30*/  FSEL R2, R2, RZ, P2 ;  /* 0x000000ff02027208 */ /* 0x000fe20001000000 */
[----:B------:R-:W-:Y:S01]  /*0d40*/  STS [R15+0x800], R18 ;  /* 0x000800120f007388 */ /* 0x000fe20000000800 */
[----:B------:R-:W-:Y:S02]  /*0d50*/  FSETP.GEU.AND P4, PT, R31, RZ, PT ;  /* 0x000000ff1f00720b */ /* 0x000fe40003f8e000 */
[----:B------:R-:W-:Y:S01]  /*0d60*/  FSETP.GEU.AND P2, PT, R4, RZ, PT ;  /* 0x000000ff0400720b */ /* 0x000fe20003f4e000 */
[----:B------:R-:W-:Y:S01]  /*0d70*/  STS [R7+0xc00], R30 ;  /* 0x000c001e07007388 */ /* 0x000fe20000000800 */
[----:B------:R-:W-:Y:S02]  /*0d80*/  FSEL R20, R20, RZ, P3 ;  /* 0x000000ff14147208 */ /* 0x000fe40001800000 */
[----:B------:R-:W-:Y:S01]  /*0d90*/  FSETP.GEU.AND P3, PT, R29, RZ, PT ;  /* 0x000000ff1d00720b */ /* 0x000fe20003f6e000 */
[----:B------:R1:W-:Y:S01]  /*0da0*/  STS [R23+0x100], R6 ;  /* 0x0001000617007388 */ /* 0x0003e20000000800 */
[----:B0-----:R-:W-:-:S02]  /*0db0*/  FSEL R8, R4, RZ, P2 ;  /* 0x000000ff04087208 */ /* 0x001fc40001000000 */
[----:B------:R-:W-:Y:S01]  /*0dc0*/  FSETP.GEU.AND P2, PT, R10, RZ, PT ;  /* 0x000000ff0a00720b */ /* 0x000fe20003f4e000 */
[----:B------:R-:W-:Y:S04]  /*0dd0*/  STS [R19+0x500], R22 ;  /* 0x0005001613007388 */ /* 0x000fe80000000800 */
[----:B------:R0:W-:Y:S01]  /*0de0*/  STS [R15+0x900], R14 ;  /* 0x0009000e0f007388 */ /* 0x0001e20000000800 */
[----:B-1----:R-:W-:-:S03]  /*0df0*/  FSEL R6, R31, RZ, P4 ;  /* 0x000000ff1f067208 */ /* 0x002fc60002000000 */
[----:B------:R-:W-:Y:S01]  /*0e00*/  STS [R7+0xd00], R28 ;  /* 0x000d001c07007388 */ /* 0x000fe20000000800 */
[----:B------:R-:W-:-:S03]  /*0e10*/  FSEL R10, R10, RZ, P2 ;  /* 0x000000ff0a0a7208 */ /* 0x000fc60001000000 */
[----:B------:R-:W-:Y:S01]  /*0e20*/  STS [R23+0x200], R16 ;  /* 0x0002001017007388 */ /* 0x000fe20000000800 */
[----:B0-----:R-:W-:-:S03]  /*0e30*/  FSEL R14, R29, RZ, P3 ;  /* 0x000000ff1d0e7208 */ /* 0x001fc60001800000 */
[----:B------:R-:W-:Y:S04]  /*0e40*/  STS [R19+0x600], R12 ;  /* 0x0006000c13007388 */ /* 0x000fe80000000800 */
[----:B------:R-:W-:Y:S04]  /*0e50*/  STS [R15+0xa00], R6 ;  /* 0x000a00060f007388 */ /* 0x000fe80000000800 */
[----:B------:R0:W-:Y:S04]  /*0e60*/  STS [R7+0xe00], R2 ;  /* 0x000e000207007388 */ /* 0x0001e80000000800 */
[----:B------:R-:W-:Y:S04]  /*0e70*/  STS [R23+0x300], R20 ;  /* 0x0003001417007388 */ /* 0x000fe80000000800 */
[----:B------:R-:W-:Y:S04]  /*0e80*/  STS [R19+0x700], R8 ;  /* 0x0007000813007388 */ /* 0x000fe80000000800 */
[----:B------:R-:W-:Y:S04]  /*0e90*/  STS [R15+0xb00], R14 ;  /* 0x000b000e0f007388 */ /* 0x000fe80000000800 */
[----:B------:R1:W-:Y:S01]  /*0ea0*/  STS [R7+0xf00], R10 ;  /* 0x000f000a07007388 */ /* 0x0003e20000000800 */
[----:B------:R-:W-:-:S04]  /*0eb0*/  LOP3.LUT R4, R3, 0xff, RZ, 0xc0, !PT ;  /* 0x000000ff03047812 */ /* 0x000fc800078ec0ff */
[----:B------:R-:W-:Y:S01]  /*0ec0*/  LEA R4, R4, UR9, 0x2 ;  /* 0x0000000904047c11 */ /* 0x000fe2000f8e10ff */
[----:B------:R-:W-:Y:S01]  /*0ed0*/  BAR.SYNC.DEFER_BLOCKING 0x0 ;  /* 0x0000000000007b1d */ /* 0x000fe20000010000 */
[----:B------:R-:W-:-:S04]  /*0ee0*/  USHF.R.U32.HI UR9, URZ, 0x1f, UR13 ;  /* 0x0000001f3f097899 */ /* 0x000fc8000801160d */
[----:B------:R-:W-:Y:S02]  /*0ef0*/  ULEA.HI.SX32 UR13, UR13, UR9, 0x1a ;  /* 0x000000090d0d7291 */ /* 0x000fe4000f8fd23f */
[----:B------:R-:W-:Y:S01]  /*0f00*/  USHF.R.U32.HI UR9, URZ, 0x1f, UR11 ;  /* 0x0000001f3f097899 */ /* 0x000fe2000801160b */
[----:B------:R-:W-:Y:S01]  /*0f10*/  IMAD.U32 R5, RZ, RZ, UR6 ;  /* 0x00000006ff057e24 */ /* 0x000fe2000f8e00ff */
[----:B------:R-:W-:Y:S02]  /*0f20*/  UIADD3 UR5, UR4, 0xb, URZ ;  /* 0x0000000b04057890 */ /* 0x000fe4000fffe03f */
[----:B------:R-:W-:Y:S02]  /*0f30*/  ULEA.HI.SX32 UR12, UR11, UR9, 0x1a ;  /* 0x000000090b0c7291 */ /* 0x000fe4000f8fd23f */
[----:B------:R-:W-:Y:S01]  /*0f40*/  UIMAD UR15, UR13, -0x180, UR4 ;  /* 0xfffffe800d0f78a4 */ /* 0x000fe2000f8e0204 */
[----:B0-----:R-:W-:Y:S01]  /*0f50*/  MOV R2, UR7 ;  /* 0x0000000700027c02 */ /* 0x001fe20008000f00 */
[----:B------:R-:W-:Y:S01]  /*0f60*/  UIMAD UR10, UR12, -0x180, UR14 ;  /* 0xfffffe800c0a78a4 */ /* 0x000fe2000f8e020e */
[----:B------:R-:W-:Y:S01]  /*0f70*/  MOV R6, UR5 ;  /* 0x0000000500067c02 */ /* 0x000fe20008000f00 */
[----:B------:R-:W-:Y:S01]  /*0f80*/  UIADD3 UR9, UR4, 0x3, URZ ;  /* 0x0000000304097890 */ /* 0x000fe2000fffe03f */
[----:B------:R-:W-:Y:S01]  /*0f90*/  ISETP.LT.AND P3, PT, R5, 0x600, !P0 ;  /* 0x000006000500780c */ /* 0x000fe20004761270 */
[----:B------:R-:W0:Y:S01]  /*0fa0*/  LDS R11, [R4] ;  /* 0x00000000040b7984 */ /* 0x000e220000000800 */
[----:B------:R-:W-:-:S02]  /*0fb0*/  MOV R5, UR15 ;  /* 0x0000000f00057c02 */ /* 0x000fc40008000f00 */
[----:B------:R-:W-:Y:S01]  /*0fc0*/  ISETP.LT.AND P2, PT, R2, 0x600, !P0 ;  /* 0x000006000200780c */ /* 0x000fe20004741270 */
[----:B-1----:R-:W-:Y:S01]  /*0fd0*/  IMAD.U32 R7, RZ, RZ, UR14 ;  /* 0x0000000eff077e24 */ /* 0x002fe2000f8e00ff */
[----:B------:R-:W1:Y:S01]  /*0fe0*/  LDC.64 R2, c[0x0][0x238] ;  /* 0x00008e00ff027b82 */ /* 0x000e620000000a00 */
[----:B------:R-:W-:Y:S01]  /*0ff0*/  ISETP.LT.AND P4, PT, R6, 0x600, !P0 ;  /* 0x000006000600780c */ /* 0x000fe20004781270 */
[----:B------:R-:W2:Y:S01]  /*1000*/  LDS R13, [R4+0x404] ;  /* 0x00040400040d7984 */ /* 0x000ea20000000800 */
[----:B------:R-:W-:Y:S01]  /*1010*/  MOV R9, UR10 ;  /* 0x0000000a00097c02 */ /* 0x000fe20008000f00 */
[----:B------:R-:W-:Y:S01]  /*1020*/  UIMAD.WIDE UR10, UR9, 0x2aaaaaab, URZ ;  /* 0x2aaaaaab090a78a5 */ /* 0x000fe2000f8e023f */
[----:B------:R-:W-:Y:S01]  /*1030*/  MOV R6, UR13 ;  /* 0x0000000d00067c02 */ /* 0x000fe20008000f00 */
[----:B------:R-:W-:Y:S01]  /*1040*/  IMAD R5, R5, 0x3c1, R0 ;  /* 0x000003c105057824 */ /* 0x000fe200078e0200 */
[----:B------:R-:W-:Y:S01]  /*1050*/  ISETP.LT.AND P6, PT, R7, 0x600, !P0 ;  /* 0x000006000700780c */ /* 0x000fe200047c1270 */
[----:B------:R-:W3:Y:S02]  /*1060*/  LDS R15, [R4+0x808] ;  /* 0x00080800040f7984 */ /* 0x000ee40000000800 */
[----:B------:R-:W-:-:S02]  /*1070*/  IMAD R7, R6, 0xff440, R5 ;  /* 0x000ff44006077824 */ /* 0x000fc400078e0205 */
[----:B------:R-:W-:Y:S01]  /*1080*/  IMAD.U32 R6, RZ, RZ, UR12 ;  /* 0x0000000cff067e24 */ /* 0x000fe2000f8e00ff */
[----:B------:R-:W-:Y:S01]  /*1090*/  UMOV UR12, UR11 ;  /* 0x0000000b000c7c82 */ /* 0x000fe20008000000 */
[----:B------:R-:W4:Y:S01]  /*10a0*/  LDS R17, [R4+0xc0c] ;  /* 0x000c0c0004117984 */ /* 0x000f220000000800 */
[----:B------:R-:W-:Y:S01]  /*10b0*/  USHF.R.U32.HI UR13, URZ, 0x1f, UR12 ;  /* 0x0000001f3f0d7899 */ /* 0x000fe2000801160c */
[----:B------:R-:W-:Y:S01]  /*10c0*/  IMAD R5, R9, 0x3c1, R0 ;  /* 0x000003c109057824 */ /* 0x000fe200078e0200 */
[----:B------:R-:W-:Y:S01]  /*10d0*/  UIADD3 UR14, UR4, 0x2, URZ ;  /* 0x00000002040e7890 */ /* 0x000fe2000fffe03f */
[----:B------:R-:W-:Y:S01]  /*10e0*/  LDS R19, [R4+0x1818] ;  /* 0x0018180004137984 */ /* 0x000fe20000000800 */
[----:B------:R-:W-:Y:S01]  /*10f0*/  ULEA.HI.SX32 UR13, UR12, UR13, 0x1a ;  /* 0x0000000d0c0d7291 */ /* 0x000fe2000f8fd23f */
[----:B------:R-:W-:Y:S01]  /*1100*/  MOV R10, UR9 ;  /* 0x00000009000a7c02 */ /* 0x000fe20008000f00 */
[----:B------:R-:W-:Y:S01]  /*1110*/  IMAD R5, R6, 0xff440, R5 ;  /* 0x000ff44006057824 */ /* 0x000fe200078e0205 */
[----:B------:R-:W-:Y:S01]  /*1120*/  UIMAD.WIDE UR10, UR14, 0x2aaaaaab, URZ ;  /* 0x2aaaaaab0e0a78a5 */ /* 0x000fe2000f8e023f */
[----:B------:R-:W-:Y:S01]  /*1130*/  LDS R23, [R4+0x2828] ;  /* 0x0028280004177984 */ /* 0x000fe20000000800 */
[----:B------:R-:W-:Y:S01]  /*1140*/  UIMAD UR9, UR13, -0x180, UR9 ;  /* 0xfffffe800d0978a4 */ /* 0x000fe2000f8e0209 */
[--C-:B-1----:R-:W-:Y:S01]  /*1150*/  IMAD.WIDE R8, R5, 0x4, R2.reuse ;  /* 0x0000000405087825 */ /* 0x102fe200078e0202 */
[----:B------:R-:W-:Y:S01]  /*1160*/  USHF.R.U32.HI UR10, URZ, 0x1f, UR11 ;  /* 0x0000001f3f0a7899 */ /* 0x000fe2000801160b */
[----:B------:R-:W-:Y:S02]  /*1170*/  LDS R25, [R4+0x2c2c] ;  /* 0x002c2c0004197984 */ /* 0x000fe40000000800 */
[----:B------:R-:W-:Y:S01]  /*1180*/  IMAD.WIDE R6, R7, 0x4, R2 ;  /* 0x0000000407067825 */ /* 0x000fe200078e0202 */
[----:B------:R-:W-:Y:S01]  /*1190*/  MOV R5, UR9 ;  /* 0x0000000900057c02 */ /* 0x000fe20008000f00 */
[----:B------:R-:W-:Y:S01]  /*11a0*/  UIADD3 UR9, UR4, 0x4, URZ ;  /* 0x0000000404097890 */ /* 0x000fe2000fffe03f */
[----:B------:R-:W-:Y:S01]  /*11b0*/  LDS R27, [R4+0x3030] ;  /* 0x00303000041b7984 */ /* 0x000fe20000000800 */
[----:B------:R-:W-:-:S02]  /*11c0*/  ULEA.HI.SX32 UR12, UR11, UR10, 0x1a ;  /* 0x0000000a0b0c7291 */ /* 0x000fc4000f8fd23f */
[----:B------:R-:W-:Y:S01]  /*11d0*/  UIMAD.WIDE UR10, UR9, 0x2aaaaaab, URZ ;  /* 0x2aaaaaab090a78a5 */ /* 0x000fe2000f8e023f */
[----:B0-----:R0:W-:Y:S01]  /*11e0*/  @P5 STG.E desc[UR22][R6.64], R11 ;  /* 0x0000000b06005986 */ /* 0x0011e2000c101916 */
[----:B------:R-:W-:-:S03]  /*11f0*/  UIMAD UR15, UR12, -0x180, UR14 ;  /* 0xfffffe800c0f78a4 */ /* 0x000fc6000f8e020e */
[----:B------:R-:W1:Y:S01]  /*1200*/  LDS R11, [R4+0x1010] ;  /* 0x00101000040b7984 */ /* 0x000e620000000800 */
[----:B------:R-:W-:Y:S01]  /*1210*/  ISETP.LT.AND P5, PT, R10, 0x600, !P0 ;  /* 0x000006000a00780c */ /* 0x000fe200047a1270 */
[----:B------:R-:W-:Y:S01]  /*1220*/  IMAD.U32 R10, RZ, RZ, UR14 ;  /* 0x0000000eff0a7e24 */ /* 0x000fe2000f8e00ff */
[----:B------:R-:W-:Y:S01]  /*1230*/  UIADD3 UR17, UR4, 0x5, URZ ;  /* 0x0000000504117890 */ /* 0x000fe2000fffe03f */
[----:B------:R-:W-:Y:S01]  /*1240*/  MOV R12, UR13 ;  /* 0x0000000d000c7c02 */ /* 0x000fe20008000f00 */
[----:B------:R-:W-:Y:S01]  /*1250*/  UMOV UR14, UR11 ;  /* 0x0000000b000e7c82 */ /* 0x000fe20008000000 */
[----:B------:R-:W-:Y:S01]  /*1260*/  IMAD R5, R5, 0x3c1, R0 ;  /* 0x000003c105057824 */ /* 0x000fe200078e0200 */
[----:B------:R-:W-:Y:S01]  /*1270*/  UIADD3 UR16, UR4, 0x6, URZ ;  /* 0x0000000604107890 */ /* 0x000fe2000fffe03f */
[----:B0-----:R-:W-:Y:S01]  /*1280*/  MOV R7, UR15 ;  /* 0x0000000f00077c02 */ /* 0x001fe20008000f00 */
[----:B------:R-:W-:Y:S01]  /*1290*/  IMAD.U32 R6, RZ, RZ, UR12 ;  /* 0x0000000cff067e24 */ /* 0x000fe2000f8e00ff */
[----:B------:R-:W-:Y:S01]  /*12a0*/  USHF.R.U32.HI UR15, URZ, 0x1f, UR14 ;  /* 0x0000001f3f0f7899 */ /* 0x000fe2000801160e */
[----:B------:R-:W-:Y:S01]  /*12b0*/  LDS R29, [R4+0x3434] ;  /* 0x00343400041d7984 */ /* 0x000fe20000000800 */
[----:B------:R-:W-:-:S02]  /*12c0*/  UIMAD.WIDE UR12, UR17, 0x2aaaaaab, URZ ;  /* 0x2aaaaaab110c78a5 */ /* 0x000fc4000f8e023f */
[----:B------:R-:W-:Y:S01]  /*12d0*/  ULEA.HI.SX32 UR15, UR14, UR15, 0x1a ;  /* 0x0000000f0e0f7291 */ /* 0x000fe2000f8fd23f */
[----:B--2---:R0:W-:Y:S01]  /*12e0*/  @P6 STG.E desc[UR22][R8.64], R13 ;  /* 0x0000000d08006986 */ /* 0x0041e2000c101916 */
[----:B------:R-:W-:Y:S01]  /*12f0*/  ISETP.LT.AND P6, PT, R10, 0x600, !P0 ;  /* 0x000006000a00780c */ /* 0x000fe200047c1270 */
[----:B------:R-:W-:Y:S02]  /*1300*/  USHF.R.U32.HI UR12, URZ, 0x1f, UR13 ;  /* 0x0000001f3f0c7899 */ /* 0x000fe4000801160d */
[----:B------:R-:W2:Y:S01]  /*1310*/  LDS R13, [R4+0x1414] ;  /* 0x00141400040d7984 */ /* 0x000ea20000000800 */
[----:B------:R-:W-:Y:S01]  /*1320*/  MOV R10, UR9 ;  /* 0x00000009000a7c02 */ /* 0x000fe20008000f00 */
[----:B------:R-:W-:Y:S02]  /*1330*/  UIMAD UR9, UR15, -0x180, UR9 ;  /* 0xfffffe800f0978a4 */ /* 0x000fe4000f8e0209 */
[----:B------:R-:W-:Y:S01]  /*1340*/  UIADD3 UR20, UR4, 0x7, URZ ;  /* 0x0000000704147890 */ /* 0x000fe2000fffe03f */
[----:B------:R-:W-:Y:S01]  /*1350*/  LDS R31, [R4+0x3838] ;  /* 0x00383800041f7984 */ /* 0x000fe20000000800 */
[----:B0-----:R-:W-:-:S02]  /*1360*/  IMAD R9, R12, 0xff440, R5 ;  /* 0x000ff4400c097824 */ /* 0x001fc400078e0205 */
[----:B------:R-:W-:Y:S01]  /*1370*/  IMAD R5, R7, 0x3c1, R0 ;  /* 0x000003c107057824 */ /* 0x000fe200078e0200 */
[----:B------:R-:W-:-:S03]  /*1380*/  ULEA.HI.SX32 UR12, UR13, UR12, 0x1a ;  /* 0x0000000c0d0c7291 */ /* 0x000fc6000f8fd23f */
[----:B------:R-:W-:Y:S01]  /*1390*/  IMAD R5, R6, 0xff440, R5 ;  /* 0x000ff44006057824 */ /* 0x000fe200078e0205 */
[----:B------:R-:W-:Y:S02]  /*13a0*/  UIMAD.WIDE UR10, UR16, 0x2aaaaaab, URZ ;  /* 0x2aaaaaab100a78a5 */ /* 0x000fe4000f8e023f */
[----:B------:R-:W-:Y:S01]  /*13b0*/  UIMAD UR10, UR12, -0x180, UR17 ;  /* 0xfffffe800c0a78a4 */ /* 0x000fe2000f8e0211 */
[--C-:B------:R-:W-:Y:S01]  /*13c0*/  IMAD.WIDE R6, R5, 0x4, R2.reuse ;  /* 0x0000000405067825 */ /* 0x100fe200078e0202 */
[----:B------:R-:W-:Y:S01]  /*13d0*/  MOV R5, UR9 ;  /* 0x0000000900057c02 */ /* 0x000fe20008000f00 */
[----:B------:R-:W-:Y:S01]  /*13e0*/  USHF.R.U32.HI UR9, URZ, 0x1f, UR11 ;  /* 0x0000001f3f097899 */ /* 0x000fe2000801160b */
[----:B------:R-:W-:Y:S01]  /*13f0*/  MOV R12, UR15 ;  /* 0x0000000f000c7c02 */ /* 0x000fe20008000f00 */
[----:B------:R-:W-:Y:S01]  /*1400*/  IMAD.WIDE R8, R9, 0x4, R2 ;  /* 0x0000000409087825 */ /* 0x000fe200078e0202 */
[----:B---3--:R0:W-:Y:S01]  /*1410*/  @P6 STG.E desc[UR22][R6.64], R15 ;  /* 0x0000000f06006986 */ /* 0x0081e2000c101916 */
[----:B------:R-:W-:Y:S01]  /*1420*/  ULEA.HI.SX32 UR14, UR11, UR9, 0x1a ;  /* 0x000000090b0e7291 */ /* 0x000fe2000f8fd23f */
[----:B------:R-:W-:Y:S01]  /*1430*/  ISETP.LT.AND P6, PT, R10, 0x600, !P0 ;  /* 0x000006000a00780c */ /* 0x000fe200047c1270 */
[----:B------:R-:W-:Y:S01]  /*1440*/  IMAD R5, R5, 0x3c1, R0 ;  /* 0x000003c105057824 */ /* 0x000fe200078e0200 */
[----:B----4-:R3:W-:Y:S01]  /*1450*/  @P5 STG.E desc[UR22][R8.64], R17 ;  /* 0x0000001108005986 */ /* 0x0107e2000c101916 */
[----:B------:R-:W-:Y:S01]  /*1460*/  UIMAD UR13, UR14, -0x180, UR16 ;  /* 0xfffffe800e0d78a4 */ /* 0x000fe2000f8e0210 */
[----:B------:R-:W-:Y:S01]  /*1470*/  IMAD.U32 R10, RZ, RZ, UR17 ;  /* 0x00000011ff0a7e24 */ /* 0x000fe2000f8e00ff */
[----:B0-----:R-:W-:Y:S01]  /*1480*/  MOV R15, UR10 ;  /* 0x0000000a000f7c02 */ /* 0x001fe20008000f00 */
[----:B------:R-:W-:-:S02]  /*1490*/  IMAD R7, R12, 0xff440, R5 ;  /* 0x000ff4400c077824 */ /* 0x000fc400078e0205 */
[----:B---3--:R-:W-:Y:S02]  /*14a0*/  IMAD.U32 R8, RZ, RZ, UR12 ;  /* 0x0000000cff087e24 */ /* 0x008fe4000f8e00ff */
[----:B------:R-:W-:Y:S01]  /*14b0*/  IMAD R5, R15, 0x3c1, R0 ;  /* 0x000003c10f057824 */ /* 0x000fe200078e0200 */
[----:B------:R-:W-:Y:S01]  /*14c0*/  UIMAD.WIDE UR10, UR8, 0x2aaaaaab, URZ ;  /* 0x2aaaaaab080a78a5 */ /* 0x000fe2000f8e023f */
[----:B------:R-:W-:Y:S01]  /*14d0*/  IMAD.WIDE R6, R7, 0x4, R2 ;  /* 0x0000000407067825 */ /* 0x000fe200078e0202 */
[----:B------:R-:W-:-:S03]  /*14e0*/  ISETP.LT.AND P5, PT, R10, 0x600, !P0 ;  /* 0x000006000a00780c */ /* 0x000fc600047a1270 */
[----:B------:R-:W-:Y:S01]  /*14f0*/  IMAD R9, R8, 0xff440, R5 ;  /* 0x000ff44008097824 */ /* 0x000fe200078e0205 */
[----:B------:R-:W-:Y:S01]  /*1500*/  MOV R5, UR13 ;  /* 0x0000000d00057c02 */ /* 0x000fe20008000f00 */
[----:B------:R-:W-:Y:S01]  /*1510*/  UIMAD.WIDE UR12, UR7, 0x2aaaaaab, URZ ;  /* 0x2aaaaaab070c78a5 */ /* 0x000fe2000f8e023f */
[----:B------:R-:W-:Y:S01]  /*1520*/  MOV R10, UR16 ;  /* 0x00000010000a7c02 */ /* 0x000fe20008000f00 */
[----:B------:R-:W-:Y:S01]  /*1530*/  USHF.R.U32.HI UR10, URZ, 0x1f, UR11 ;  /* 0x0000001f3f0a7899 */ /* 0x000fe2000801160b */
[----:B-1----:R0:W-:Y:S01]  /*1540*/  @P6 STG.E desc[UR22][R6.64], R11 ;  /* 0x0000000b06006986 */ /* 0x0021e2000c101916 */
[----:B------:R-:W-:Y:S01]  /*1550*/  IMAD.U32 R12, RZ, RZ, UR14 ;  /* 0x0000000eff0c7e24 */ /* 0x000fe2000f8e00ff */
[----:B------:R-:W-:Y:S01]  /*1560*/  ISETP.LT.AND P6, PT, R10, 0x600, !P0 ;  /* 0x000006000a00780c */ /* 0x000fe200047c1270 */
[----:B------:R-:W-:Y:S01]  /*1570*/  IMAD R5, R5, 0x3c1, R0 ;  /* 0x000003c105057824 */ /* 0x000fe200078e0200 */
[----:B------:R-:W-:Y:S02]  /*1580*/  UIMAD.WIDE UR14, UR6, 0x2aaaaaab, URZ ;  /* 0x2aaaaaab060e78a5 */ /* 0x000fe4000f8e023f */
[----:B------:R-:W-:-:S02]  /*1590*/  USHF.R.U32.HI UR12, URZ, 0x1f, UR13 ;  /* 0x0000001f3f0c7899 */ /* 0x000fc4000801160d */
[----:B------:R-:W-:Y:S01]  /*15a0*/  ULEA.HI.SX32 UR10, UR11, UR10, 0x1a ;  /* 0x0000000a0b0a7291 */ /* 0x000fe2000f8fd23f */
[----:B------:R-:W-:Y:S01]  /*15b0*/  IMAD R5, R12, 0xff440, R5 ;  /* 0x000ff4400c057824 */ /* 0x000fe200078e0205 */
[----:B------:R-:W-:Y:S01]  /*15c0*/  UIMAD.WIDE UR16, UR5, 0x2aaaaaab, URZ ;  /* 0x2aaaaaab051078a5 */ /* 0x000fe2000f8e023f */
[--C-:B------:R-:W-:Y:S01]  /*15d0*/  IMAD.WIDE R8, R9, 0x4, R2.reuse ;  /* 0x0000000409087825 */ /* 0x100fe200078e0202 */
[----:B------:R-:W-:Y:S02]  /*15e0*/  USHF.R.U32.HI UR11, URZ, 0x1f, UR15 ;  /* 0x0000001f3f0b7899 */ /* 0x000fe4000801160f */
[----:B------:R-:W-:Y:S02]  /*15f0*/  UIMAD UR14, UR10, -0x180, UR8 ;  /* 0xfffffe800a0e78a4 */ /* 0x000fe4000f8e0208 */
[----:B------:R-:W-:Y:S01]  /*1600*/  ULEA.HI.SX32 UR12, UR13, UR12, 0x1a ;  /* 0x0000000c0d0c7291 */ /* 0x000fe2000f8fd23f */
[----:B0-----:R-:W-:Y:S01]  /*1610*/  IMAD.WIDE R6, R5, 0x4, R2 ;  /* 0x0000000405067825 */ /* 0x001fe200078e0202 */
[----:B------:R-:W-:-:S02]  /*1620*/  USHF.R.U32.HI UR8, URZ, 0x1f, UR17 ;  /* 0x0000001f3f087899 */ /* 0x000fc40008011611 */
[----:B------:R-:W-:Y:S01]  /*1630*/  ULEA.HI.SX32 UR11, UR15, UR11, 0x1a ;  /* 0x0000000b0f0b7291 */ /* 0x000fe2000f8fd23f */
[----:B--2---:R0:W-:Y:S01]  /*1640*/  @P5 STG.E desc[UR22][R8.64], R13 ;  /* 0x0000000d08005986 */ /* 0x0041e2000c101916 */
[----:B------:R-:W-:Y:S01]  /*1650*/  UIMAD UR7, UR12, -0x180, UR7 ;  /* 0xfffffe800c0778a4 */ /* 0x000fe2000f8e0207 */
[----:B------:R-:W-:Y:S01]  /*1660*/  MOV R5, UR20 ;  /* 0x0000001400057c02 */ /* 0x000fe20008000f00 */
[----:B------:R-:W-:Y:S01]  /*1670*/  UIADD3 UR9, UR4, 0xa, URZ ;  /* 0x0000000a04097890 */ /* 0x000fe2000fffe03f */
[----:B------:R1:W-:Y:S01]  /*1680*/  @P6 STG.E desc[UR22][R6.64], R19 ;  /* 0x0000001306006986 */ /* 0x0003e2000c101916 */
[----:B------:R-:W-:Y:S02]  /*1690*/  ULEA.HI.SX32 UR8, UR17, UR8, 0x1a ;  /* 0x0000000811087291 */ /* 0x000fe4000f8fd23f */
[----:B------:R-:W-:Y:S01]  /*16a0*/  UIMAD UR6, UR11, -0x180, UR6 ;  /* 0xfffffe800b0678a4 */ /* 0x000fe2000f8e0206 */
[----:B------:R-:W-:Y:S01]  /*16b0*/  ISETP.LT.AND P6, PT, R5, 0x600, !P0 ;  /* 0x000006000500780c */ /* 0x000fe200047c1270 */
[----:B------:R-:W-:Y:S01]  /*16c0*/  UIMAD.WIDE UR18, UR9, 0x2aaaaaab, URZ ;  /* 0x2aaaaaab091278a5 */ /* 0x000fe2000f8e023f */
[----:B------:R-:W2:Y:S01]  /*16d0*/  LDS R19, [R4+0x1c1c] ;  /* 0x001c1c0004137984 */ /* 0x000ea20000000800 */
[----:B0-----:R-:W-:Y:S01]  /*16e0*/  IMAD.U32 R9, RZ, RZ, UR14 ;  /* 0x0000000eff097e24 */ /* 0x001fe2000f8e00ff */
[----:B------:R-:W-:Y:S01]  /*16f0*/  UIMAD UR5, UR8, -0x180, UR5 ;  /* 0xfffffe80080578a4 */ /* 0x000fe2000f8e0205 */
[----:B-1----:R-:W-:-:S02]  /*1700*/  MOV R6, UR10 ;  /* 0x0000000a00067c02 */ /* 0x002fc40008000f00 */
[--C-:B------:R-:W-:Y:S01]  /*1710*/  IMAD R5, R9, 0x3c1, R0.reuse ;  /* 0x000003c109057824 */ /* 0x100fe200078e0200 */
[----:B------:R-:W-:Y:S01]  /*1720*/  MOV R7, UR7 ;  /* 0x0000000700077c02 */ /* 0x000fe20008000f00 */
[----:B------:R-:W-:Y:S01]  /*1730*/  USHF.R.U32.HI UR13, URZ, 0x1f, UR19 ;  /* 0x0000001f3f0d7899 */ /* 0x000fe20008011613 */
[----:B------:R-:W-:Y:S01]  /*1740*/  MOV R9, UR6 ;  /* 0x0000000600097c02 */ /* 0x000fe20008000f00 */
[----:B------:R-:W-:Y:S01]  /*1750*/  IMAD R5, R6, 0xff440, R5 ;  /* 0x000ff44006057824 */ /* 0x000fe200078e0205 */
[----:B------:R-:W-:Y:S01]  /*1760*/  UIMAD.WIDE UR6, UR20, 0x2aaaaaab, URZ ;  /* 0x2aaaaaab140678a5 */ /* 0x000fe2000f8e023f */
[----:B------:R-:W-:Y:S02]  /*1770*/  IMAD.U32 R6, RZ, RZ, UR12 ;  /* 0x0000000cff067e24 */ /* 0x000fe4000f8e00ff */
[--C-:B------:R-:W-:Y:S01]  /*1780*/  IMAD R7, R7, 0x3c1, R0.reuse ;  /* 0x000003c107077824 */ /* 0x100fe200078e0200 */
[----:B------:R-:W-:Y:S01]  /*1790*/  ULEA.HI.SX32 UR13, UR19, UR13, 0x1a ;  /* 0x0000000d130d7291 */ /* 0x000fe2000f8fd23f */
[----:B------:R-:W-:Y:S01]  /*17a0*/  IMAD.U32 R11, RZ, RZ, UR5 ;  /* 0x00000005ff0b7e24 */ /* 0x000fe2000f8e00ff */
[----:B------:R-:W-:Y:S01]  /*17b0*/  USHF.R.U32.HI UR5, URZ, 0x1f, UR7 ;  /* 0x0000001f3f057899 */ /* 0x000fe20008011607 */
[----:B------:R-:W-:Y:S01]  /*17c0*/  IMAD R7, R6, 0xff440, R7 ;  /* 0x000ff44006077824 */ /* 0x000fe200078e0207 */
[----:B------:R-:W-:Y:S01]  /*17d0*/  MOV R10, UR9 ;  /* 0x00000009000a7c02 */ /* 0x000fe20008000f00 */
[----:B------:R-:W-:Y:S01]  /*17e0*/  UIMAD UR9, UR13, -0x180, UR9 ;  /* 0xfffffe800d0978a4 */ /* 0x000fe2000f8e0209 */
[----:B------:R-:W-:Y:S01]  /*17f0*/  MOV R6, UR11 ;  /* 0x0000000b00067c02 */ /* 0x000fe20008000f00 */
[--C-:B------:R-:W-:Y:S01]  /*1800*/  IMAD R9, R9, 0x3c1, R0.reuse ;  /* 0x000003c109097824 */ /* 0x100fe200078e0200 */
[----:B------:R-:W-:Y:S01]  /*1810*/  ULEA.HI.SX32 UR5, UR7, UR5, 0x1a ;  /* 0x0000000507057291 */ /* 0x000fe2000f8fd23f */
[----:B------:R-:W-:-:S02]  /*1820*/  IMAD R11, R11, 0x3c1, R0 ;  /* 0x000003c10b0b7824 */ /* 0x000fc400078e0200 */
[----:B------:R-:W-:Y:S01]  /*1830*/  IMAD R9, R6, 0xff440, R9 ;  /* 0x000ff44006097824 */ /* 0x000fe200078e0209 */
[----:B------:R-:W-:Y:S01]  /*1840*/  MOV R6, UR8 ;  /* 0x0000000800067c02 */ /* 0x000fe20008000f00 */
[----:B------:R-:W-:Y:S01]  /*1850*/  UIMAD UR20, UR5, -0x180, UR20 ;  /* 0xfffffe80051478a4 */ /* 0x000fe2000f8e0214 */
[----:B------:R-:W-:-:S03]  /*1860*/  MOV R13, UR9 ;  /* 0x00000009000d7c02 */ /* 0x000fc60008000f00 */
[----:B------:R-:W-:Y:S02]  /*1870*/  IMAD R11, R6, 0xff440, R11 ;  /* 0x000ff440060b7824 */ /* 0x000fe400078e020b */
[----:B------:R-:W-:Y:S01]  /*1880*/  IMAD.U32 R6, RZ, RZ, UR13 ;  /* 0x0000000dff067e24 */ /* 0x000fe2000f8e00ff */
[----:B------:R-:W-:Y:S01]  /*1890*/  MOV R15, UR20 ;  /* 0x00000014000f7c02 */ /* 0x000fe20008000f00 */
[----:B------:R-:W-:Y:S01]  /*18a0*/  IMAD R13, R13, 0x3c1, R0 ;  /* 0x000003c10d0d7824 */ /* 0x000fe200078e0200 */
[----:B------:R-:W-:-:S03]  /*18b0*/  MOV R17, UR5 ;  /* 0x0000000500117c02 */ /* 0x000fc60008000f00 */
[----:B------:R-:W-:Y:S02]  /*18c0*/  IMAD R13, R6, 0xff440, R13 ;  /* 0x000ff440060d7824 */ /* 0x000fe400078e020d */
[----:B------:R-:W-:Y:S01]  /*18d0*/  IMAD R6, R15, 0x3c1, R0 ;  /* 0x000003c10f067824 */ /* 0x000fe200078e0200 */
[----:B------:R-:W-:-:S03]  /*18e0*/  UIADD3 UR5, UR4, 0x8, URZ ;  /* 0x0000000804057890 */ /* 0x000fc6000fffe03f */
[----:B------:R-:W-:Y:S01]  /*18f0*/  IMAD R15, R17, 0xff440, R6 ;  /* 0x000ff440110f7824 */ /* 0x000fe200078e0206 */
[----:B------:R-:W-:-:S03]  /*1900*/  UIMAD.WIDE UR6, UR5, 0x2aaaaaab, URZ ;  /* 0x2aaaaaab050678a5 */ /* 0x000fc6000f8e023f */
[----:B------:R-:W-:Y:S01]  /*1910*/  IMAD.WIDE R14, R15, 0x4, R2 ;  /* 0x000000040f0e7825 */ /* 0x000fe200078e0202 */
[----:B------:R-:W-:-:S04]  /*1920*/  USHF.R.U32.HI UR6, URZ, 0x1f, UR7 ;  /* 0x0000001f3f067899 */ /* 0x000fc80008011607 */
[----:B--2---:R0:W-:Y:S04]  /*1930*/  @P6 STG.E desc[UR22][R14.64], R19 ;  /* 0x000000130e006986 */ /* 0x0041e8000c101916 */
[----:B------:R-:W1:Y:S01]  /*1940*/  LDS R19, [R4+0x2020] ;  /* 0x0020200004137984 */ /* 0x000e620000000800 */
[----:B------:R-:W-:Y:S01]  /*1950*/  ULEA.HI.SX32 UR6, UR7, UR6, 0x1a ;  /* 0x0000000607067291 */ /* 0x000fe2000f8fd23f */
[----:B------:R-:W-:-:S03]  /*1960*/  MOV R6, UR5 ;  /* 0x0000000500067c02 */ /* 0x000fc60008000f00 */
[----:B------:R-:W-:Y:S02]  /*1970*/  UIMAD UR5, UR6, -0x180, UR5 ;  /* 0xfffffe80060578a4 */ /* 0x000fe4000f8e0205 */
[----:B------:R-:W-:-:S04]  /*1980*/  MOV R21, UR6 ;  /* 0x0000000600157c02 */ /* 0x000fc80008000f00 */
[----:B------:R-:W-:Y:S01]  /*1990*/  IMAD.U32 R17, RZ, RZ, UR5 ;  /* 0x00000005ff117e24 */ /* 0x000fe2000f8e00ff */
[----:B------:R-:W-:-:S04]  /*19a0*/  UIADD3 UR5, UR4, 0x9, URZ ;  /* 0x0000000904057890 */ /* 0x000fc8000fffe03f */
[----:B------:R-:W-:Y:S01]  /*19b0*/  UIMAD.WIDE UR6, UR5, 0x2aaaaaab, URZ ;  /* 0x2aaaaaab050678a5 */ /* 0x000fe2000f8e023f */
[----:B------:R-:W-:Y:S01]  /*19c0*/  ISETP.LT.AND P6, PT, R6, 0x600, !P0 ;  /* 0x000006000600780c */ /* 0x000fe200047c1270 */
[----:B------:R-:W-:Y:S02]  /*19d0*/  IMAD R6, R17, 0x3c1, R0 ;  /* 0x000003c111067824 */ /* 0x000fe400078e0200 */
[----:B------:R-:W-:Y:S02]  /*19e0*/  USHF.R.U32.HI UR6, URZ, 0x1f, UR7 ;  /* 0x0000001f3f067899 */ /* 0x000fe40008011607 */
[----:B------:R-:W-:Y:S02]  /*19f0*/  IMAD R17, R21, 0xff440, R6 ;  /* 0x000ff44015117824 */ /* 0x000fe400078e0206 */
[----:B------:R-:W-:Y:S01]  /*1a00*/  ULEA.HI.SX32 UR6, UR7, UR6, 0x1a ;  /* 0x0000000607067291 */ /* 0x000fe2000f8fd23f */
[----:B------:R-:W-:-:S03]  /*1a10*/  MOV R6, UR5 ;  /* 0x0000000500067c02 */ /* 0x000fc60008000f00 */
[----:B------:R-:W-:Y:S01]  /*1a20*/  UIMAD UR5, UR6, -0x180, UR5 ;  /* 0xfffffe80060578a4 */ /* 0x000fe2000f8e0205 */
[----:B0-----:R-:W-:-:S05]  /*1a30*/  IMAD.WIDE R14, R17, 0x4, R2 ;  /* 0x00000004110e7825 */ /* 0x001fca00078e0202 */
[----:B------:R-:W-:Y:S01]  /*1a40*/  MOV R17, UR5 ;  /* 0x0000000500117c02 */ /* 0x000fe20008000f00 */
[----:B------:R-:W-:Y:S01]  /*1a50*/  IMAD.U32 R21, RZ, RZ, UR6 ;  /* 0x00000006ff157e24 */ /* 0x000fe2000f8e00ff */
[----:B-1----:R0:W-:Y:S01]  /*1a60*/  @P6 STG.E desc[UR22][R14.64], R19 ;  /* 0x000000130e006986 */ /* 0x0021e2000c101916 */
[----:B------:R-:W-:Y:S02]  /*1a70*/  ISETP.LT.AND P6, PT, R6, 0x600, !P0 ;  /* 0x000006000600780c */ /* 0x000fe400047c1270 */
[----:B------:R-:W-:-:S04]  /*1a80*/  IMAD R6, R17, 0x3c1, R0 ;  /* 0x000003c111067824 */ /* 0x000fc800078e0200 */
[----:B------:R-:W-:Y:S02]  /*1a90*/  IMAD R17, R21, 0xff440, R6 ;  /* 0x000ff44015117824 */ /* 0x000fe400078e0206 */
[----:B------:R-:W1:Y:S01]  /*1aa0*/  LDS R21, [R4+0x2424] ;  /* 0x0024240004157984 */ /* 0x000e620000000800 */
[----:B------:R-:W-:-:S04]  /*1ab0*/  UIADD3 UR6, UR4, 0xf, URZ ;  /* 0x0000000f04067890 */ /* 0x000fc8000fffe03f */
[----:B------:R-:W-:-:S04]  /*1ac0*/  UIMAD.WIDE UR4, UR6, 0x2aaaaaab, URZ ;  /* 0x2aaaaaab060478a5 */ /* 0x000fc8000f8e023f */
[----:B------:R-:W-:Y:S01]  /*1ad0*/  USHF.R.U32.HI UR4, URZ, 0x1f, UR5 ;  /* 0x0000001f3f047899 */ /* 0x000fe20008011605 */
[----:B------:R-:W-:-:S03]  /*1ae0*/  MOV R6, UR6 ;  /* 0x0000000600067c02 */ /* 0x000fc60008000f00 */
[----:B------:R-:W-:-:S04]  /*1af0*/  ULEA.HI.SX32 UR4, UR5, UR4, 0x1a ;  /* 0x0000000405047291 */ /* 0x000fc8000f8fd23f */
[----:B------:R-:W-:Y:S01]  /*1b00*/  UIMAD UR6, UR4, -0x180, UR6 ;  /* 0xfffffe80040678a4 */ /* 0x000fe2000f8e0206 */
[----:B------:R-:W-:-:S05]  /*1b10*/  ISETP.LT.AND P5, PT, R10, 0x600, !P0 ;  /* 0x000006000a00780c */ /* 0x000fca00047a1270 */
[----:B0-----:R-:W-:Y:S02]  /*1b20*/  MOV R15, UR6 ;  /* 0x00000006000f7c02 */ /* 0x001fe40008000f00 */
[----:B------:R-:W-:Y:S01]  /*1b30*/  ISETP.LT.AND P0, PT, R6, 0x600, !P0 ;  /* 0x000006000600780c */ /* 0x000fe20004701270 */
[----:B------:R-:W-:-:S04]  /*1b40*/  IMAD.WIDE R12, R13, 0x4, R2 ;  /* 0x000000040d0c7825 */ /* 0x000fc800078e0202 */
[----:B------:R-:W-:Y:S02]  /*1b50*/  IMAD R0, R15, 0x3c1, R0 ;  /* 0x000003c10f007824 */ /* 0x000fe400078e0200 */
[----:B------:R-:W-:-:S04]  /*1b60*/  IMAD.WIDE R14, R17, 0x4, R2 ;  /* 0x00000004110e7825 */ /* 0x000fc800078e0202 */
[----:B------:R-:W-:-:S04]  /*1b70*/  IMAD.WIDE R10, R11, 0x4, R2 ;  /* 0x000000040b0a7825 */ /* 0x000fc800078e0202 */
[--C-:B------:R-:W-:Y:S01]  /*1b80*/  IMAD.WIDE R8, R9, 0x4, R2.reuse ;  /* 0x0000000409087825 */ /* 0x100fe200078e0202 */
[----:B-1----:R0:W-:Y:S03]  /*1b90*/  @P6 STG.E desc[UR22][R14.64], R21 ;  /* 0x000000150e006986 */ /* 0x0021e6000c101916 */
[--C-:B------:R-:W-:Y:S01]  /*1ba0*/  IMAD.WIDE R6, R7, 0x4, R2.reuse ;  /* 0x0000000407067825 */ /* 0x100fe200078e0202 */
[----:B------:R0:W-:Y:S03]  /*1bb0*/  @P5 STG.E desc[UR22][R12.64], R23 ;  /* 0x000000170c005986 */ /* 0x0001e6000c101916 */
[----:B------:R-:W-:Y:S01]  /*1bc0*/  IMAD.WIDE R16, R5, 0x4, R2 ;  /* 0x0000000405107825 */ /* 0x000fe200078e0202 */
[----:B------:R0:W-:Y:S01]  /*1bd0*/  @P4 STG.E desc[UR22][R10.64], R25 ;  /* 0x000000190a004986 */ /* 0x0001e2000c101916 */
[----:B------:R-:W-:-:S03]  /*1be0*/  MOV R19, UR4 ;  /* 0x0000000400137c02 */ /* 0x000fc60008000f00 */
[----:B------:R0:W-:Y:S04]  /*1bf0*/  @P3 STG.E desc[UR22][R8.64], R27 ;  /* 0x0000001b08003986 */ /* 0x0001e8000c101916 */
[----:B------:R0:W-:Y:S01]  /*1c00*/  @P2 STG.E desc[UR22][R6.64], R29 ;  /* 0x0000001d06002986 */ /* 0x0001e2000c101916 */
[----:B------:R-:W-:-:S03]  /*1c10*/  IMAD R19, R19, 0xff440, R0 ;  /* 0x000ff44013137824 */ /* 0x000fc600078e0200 */
[----:B------:R0:W-:Y:S02]  /*1c20*/  @P1 STG.E desc[UR22][R16.64], R31 ;  /* 0x0000001f10001986 */ /* 0x0001e4000c101916 */
[----:B0-----:R-:W-:Y:S05]  /*1c30*/  @!P0 EXIT ;  /* 0x000000000000894d */ /* 0x001fea0003800000 */
[----:B------:R-:W0:Y:S01]  /*1c40*/  LDS R5, [R4+0x3c3c] ;  /* 0x003c3c0004057984 */ /* 0x000e220000000800 */
[----:B------:R-:W-:-:S05]  /*1c50*/  IMAD.WIDE R2, R19, 0x4, R2 ;  /* 0x0000000413027825 */ /* 0x000fca00078e0202 */
[----:B0-----:R-:W-:Y:S01]  /*1c60*/  STG.E desc[UR22][R2.64], R5 ;  /* 0x0000000502007986 */ /* 0x001fe2000c101916 */
[----:B------:R-:W-:Y:S05]  /*1c70*/  EXIT ;  /* 0x000000000000794d */ /* 0x000fea0003800000 */
.L_x_0:
[----:B------:R-:W-:-:S00]  /*1c80*/  BRA `(.L_x_0) ;  /* 0xfffffffc00fc7947 */ /* 0x000fc0000383ffff */
[----:B------:R-:W-:-:S00]  /*1c90*/  NOP ;  /* 0x0000000000007918 */ /* 0x000fc00000000000 */
        /* <DEDUP_REMOVED lines=14> */
.L_x_1:


//--------------------- .nv.global.init           --------------------------
	.section	.nv.global.init,"aw",@progbits
.nv.global.init:
	.type		_$_str,@object
	.size		_$_str,(_$_str_$_2 - _$_str)
_$_str:
        /*0000*/ 	.byte	0x5f, 0x5f, 0x43, 0x55, 0x44, 0x41, 0x5f, 0x46, 0x54, 0x5a, 0x00
	.type		_$_str_$_2,@object
	.size		_$_str_$_2,(.L_1 - _$_str_$_2)
_$_str_$_2:
        /*000b*/ 	.byte	0x5f, 0x5f, 0x43, 0x55, 0x44, 0x41, 0x5f, 0x50, 0x52, 0x45, 0x43, 0x5f, 0x53, 0x51, 0x52, 0x54
        /*001b*/ 	.byte	0x00
.L_1:


//--------------------- .nv.shared.triton_poi_fused__native_batch_norm_legit_no_training_relu_6 --------------------------
	.section	.nv.shared.triton_poi_fused__native_batch_norm_legit_no_training_relu_6,"aw",@nobits
	.sectionflags	@""
	.align	16
	.zero		1024


//--------------------- .nv.constant0.triton_poi_fused__native_batch_norm_legit_no_training_relu_6 --------------------------
	.section	.nv.constant0.triton_poi_fused__native_batch_norm_legit_no_training_relu_6,"a",@progbits
	.sectionflags	@""
	.align	4
.nv.constant0.triton_poi_fused__native_batch_norm_legit_no_training_relu_6:
	.zero		584
